	.target	sm_100a

	.elftype	@"ET_EXEC"


//--------------------- .note.nv.tkinfo           --------------------------
	.section	.note.nv.tkinfo,"",@"SHT_NOTE"
	.sectionflags	@"SHF_NOTE_NV_TKINFO"
	.tkinfo
        /*0018*/ 	.word	0x00000002
        /*0030*/ 	.string	""
        /*0030*/ 	.string	"ptxas"
        /*0030*/ 	.string	"Cuda compilation tools, release 13.0, V13.0.88"
        /*0030*/ 	.string	"Build cuda_13.0.r13.0/compiler.36424714_0"
        /*0030*/ 	.string	"-arch sm_100a -m 64 "



//--------------------- .note.nv.cuinfo           --------------------------
	.section	.note.nv.cuinfo,"",@"SHT_NOTE"
	.sectionflags	@"SHF_NOTE_NV_CUINFO"
        /*0018*/ 	.short	0x0002
        /*001a*/ 	.short	0x0064
        /*001c*/ 	.short	0x0082
	.zero		2


//--------------------- .nv.info                  --------------------------
	.section	.nv.info,"",@"SHT_CUDA_INFO"
	.align	4


	//----- nvinfo : EIATTR_REGCOUNT
	.align		4
        /*0000*/ 	.byte	0x04, 0x2f
        /*0002*/ 	.short	(.L_19 - .L_18)
	.align		4
.L_18:
        /*0004*/ 	.word	index@(_ZN7cutlass13device_kernelINS_4gemm6kernel13GemmUniversalIN4cute5tupleIJiiiiEEENS1_10collective13CollectiveMmaINS1_35MainloopSm100TmaUmmaWarpSpecializedILi27ELi2ELi4ENS5_IJNS4_1CILi4EEENSA_ILi1EEESC_EEEEENS5_IJNSA_ILi64EEESF_SF_EEENS_12float_e4m3_tENS5_IJlSC_lEEESH_SI_NS4_8TiledMMAINS4_8MMA_AtomIJNS4_10MMA_TraitsINS4_19SM100_MMA_F8F6F4_SSEJSH_SH_fSF_SF_NS4_17integral_constantINS4_4UMMA5MajorELSP_0EEESQ_NSN_INSO_7ScaleInELSR_0EEESS_EEEEEENS4_6LayoutINS5_IJSC_SC_SC_EEENS5_IJNSA_ILi0EEESX_SX_EEEEENS5_IJNS4_10UnderscoreES10_S10_EEEEENS4_13SM90_TMA_LOADENS4_14ComposedLayoutINS4_7SwizzleILi2ELi4ELi3EEENS4_18smem_ptr_flag_bitsILi8EEENSV_INS5_IJNSA_ILi8EEESF_EEENS5_IJSF_SC_EEEEEEEvNS4_8identityENS4_23SM90_TMA_LOAD_MULTICASTES1D_vS1E_EENS_8epilogue10collective18CollectiveEpilogueINS1H_23Sm100TmaWarpSpecializedILi1ELi1ELi32ELb0ELb0EEEJSG_NS5_IJNSV_ISF_SC_EES1M_EEESH_SI_SH_SI_NS1H_6fusion15FusionCallbacksIS1L_NS1O_17LinearCombinationISH_fSH_fLNS_15FloatRoundStyleE2EEESG_S1N_JEEENS4_5SM1004TMEM4LOAD26SM100_TMEM_LOAD_16dp32b32xES13_S1D_NS4_39AutoVectorizingCopyWithAssumedAlignmentILi128EEENS4_14SM90_TMA_STOREES1D_S1Z_S1Z_EEEvvEEEEvNT_6ParamsE)
        /*0008*/ 	.word	0x00000059


	//----- nvinfo : EIATTR_FRAME_SIZE
	.align		4
.L_19:
        /*000c*/ 	.byte	0x04, 0x11
        /*000e*/ 	.short	(.L_21 - .L_20)
	.align		4
.L_20:
        /*0010*/ 	.word	index@($__internal_2_$__cuda_sm10x_tcgen05_guardrail_trap_unallocated_columns_being_dealloced)
        /*0014*/ 	.word	0x00000000


	//----- nvinfo : EIATTR_FRAME_SIZE
	.align		4
.L_21:
        /*0018*/ 	.byte	0x04, 0x11
        /*001a*/ 	.short	(.L_23 - .L_22)
	.align		4
.L_22:
        /*001c*/ 	.word	index@($__internal_1_$__cuda_sm10x_tcgen05_guardrail_trap_phase_invalid_during_alloc)
        /*0020*/ 	.word	0x00000000


	//----- nvinfo : EIATTR_FRAME_SIZE
	.align		4
.L_23:
        /*0024*/ 	.byte	0x04, 0x11
        /*0026*/ 	.short	(.L_25 - .L_24)
	.align		4
.L_24:
        /*0028*/ 	.word	index@($__internal_0_$__cuda_sm10x_tcgen05_guardrail_trap_col_being_dealloced_not_returned_by_alloc)
        /*002c*/ 	.word	0x00000000


	//----- nvinfo : EIATTR_FRAME_SIZE
	.align		4
.L_25:
        /*0030*/ 	.byte	0x04, 0x11
        /*0032*/ 	.short	(.L_27 - .L_26)
	.align		4
.L_26:
        /*0034*/ 	.word	index@(_ZN7cutlass13device_kernelINS_4gemm6kernel13GemmUniversalIN4cute5tupleIJiiiiEEENS1_10collective13CollectiveMmaINS1_35MainloopSm100TmaUmmaWarpSpecializedILi27ELi2ELi4ENS5_IJNS4_1CILi4EEENSA_ILi1EEESC_EEEEENS5_IJNSA_ILi64EEESF_SF_EEENS_12float_e4m3_tENS5_IJlSC_lEEESH_SI_NS4_8TiledMMAINS4_8MMA_AtomIJNS4_10MMA_TraitsINS4_19SM100_MMA_F8F6F4_SSEJSH_SH_fSF_SF_NS4_17integral_constantINS4_4UMMA5MajorELSP_0EEESQ_NSN_INSO_7ScaleInELSR_0EEESS_EEEEEENS4_6LayoutINS5_IJSC_SC_SC_EEENS5_IJNSA_ILi0EEESX_SX_EEEEENS5_IJNS4_10UnderscoreES10_S10_EEEEENS4_13SM90_TMA_LOADENS4_14ComposedLayoutINS4_7SwizzleILi2ELi4ELi3EEENS4_18smem_ptr_flag_bitsILi8EEENSV_INS5_IJNSA_ILi8EEESF_EEENS5_IJSF_SC_EEEEEEEvNS4_8identityENS4_23SM90_TMA_LOAD_MULTICASTES1D_vS1E_EENS_8epilogue10collective18CollectiveEpilogueINS1H_23Sm100TmaWarpSpecializedILi1ELi1ELi32ELb0ELb0EEEJSG_NS5_IJNSV_ISF_SC_EES1M_EEESH_SI_SH_SI_NS1H_6fusion15FusionCallbacksIS1L_NS1O_17LinearCombinationISH_fSH_fLNS_15FloatRoundStyleE2EEESG_S1N_JEEENS4_5SM1004TMEM4LOAD26SM100_TMEM_LOAD_16dp32b32xES13_S1D_NS4_39AutoVectorizingCopyWithAssumedAlignmentILi128EEENS4_14SM90_TMA_STOREES1D_S1Z_S1Z_EEEvvEEEEvNT_6ParamsE)
        /*0038*/ 	.word	0x00000000


	//----- nvinfo : EIATTR_MIN_STACK_SIZE
	.align		4
.L_27:
        /*003c*/ 	.byte	0x04, 0x12
        /*003e*/ 	.short	(.L_29 - .L_28)
	.align		4
.L_28:
        /*0040*/ 	.word	index@(_ZN7cutlass13device_kernelINS_4gemm6kernel13GemmUniversalIN4cute5tupleIJiiiiEEENS1_10collective13CollectiveMmaINS1_35MainloopSm100TmaUmmaWarpSpecializedILi27ELi2ELi4ENS5_IJNS4_1CILi4EEENSA_ILi1EEESC_EEEEENS5_IJNSA_ILi64EEESF_SF_EEENS_12float_e4m3_tENS5_IJlSC_lEEESH_SI_NS4_8TiledMMAINS4_8MMA_AtomIJNS4_10MMA_TraitsINS4_19SM100_MMA_F8F6F4_SSEJSH_SH_fSF_SF_NS4_17integral_constantINS4_4UMMA5MajorELSP_0EEESQ_NSN_INSO_7ScaleInELSR_0EEESS_EEEEEENS4_6LayoutINS5_IJSC_SC_SC_EEENS5_IJNSA_ILi0EEESX_SX_EEEEENS5_IJNS4_10UnderscoreES10_S10_EEEEENS4_13SM90_TMA_LOADENS4_14ComposedLayoutINS4_7SwizzleILi2ELi4ELi3EEENS4_18smem_ptr_flag_bitsILi8EEENSV_INS5_IJNSA_ILi8EEESF_EEENS5_IJSF_SC_EEEEEEEvNS4_8identityENS4_23SM90_TMA_LOAD_MULTICASTES1D_vS1E_EENS_8epilogue10collective18CollectiveEpilogueINS1H_23Sm100TmaWarpSpecializedILi1ELi1ELi32ELb0ELb0EEEJSG_NS5_IJNSV_ISF_SC_EES1M_EEESH_SI_SH_SI_NS1H_6fusion15FusionCallbacksIS1L_NS1O_17LinearCombinationISH_fSH_fLNS_15FloatRoundStyleE2EEESG_S1N_JEEENS4_5SM1004TMEM4LOAD26SM100_TMEM_LOAD_16dp32b32xES13_S1D_NS4_39AutoVectorizingCopyWithAssumedAlignmentILi128EEENS4_14SM90_TMA_STOREES1D_S1Z_S1Z_EEEvvEEEEvNT_6ParamsE)
        /*0044*/ 	.word	0x00000000
.L_29:


//--------------------- .nv.compat                --------------------------
	.section	.nv.compat,"",@"SHT_CUDA_COMPAT_INFO"
	.align	4
        /*0000*/ 	.byte	0x02, 0x09, 0x01, 0x00, 0x02, 0x02, 0x02, 0x00, 0x02, 0x05, 0x05, 0x00, 0x03, 0x07, 0x01, 0x01
        /*0010*/ 	.byte	0x02, 0x03, 0x01, 0x00, 0x02, 0x06, 0x01, 0x00, 0x04, 0x0b, 0x08, 0x00, 0x09, 0x00, 0x00, 0x00
        /*0020*/ 	.byte	0x00, 0x00, 0x00, 0x00


//--------------------- .nv.info._ZN7cutlass13device_kernelINS_4gemm6kernel13GemmUniversalIN4cute5tupleIJiiiiEEENS1_10collective13CollectiveMmaINS1_35MainloopSm100TmaUmmaWarpSpecializedILi27ELi2ELi4ENS5_IJNS4_1CILi4EEENSA_ILi1EEESC_EEEEENS5_IJNSA_ILi64EEESF_SF_EEENS_12float_e4m3_tENS5_IJlSC_lEEESH_SI_NS4_8TiledMMAINS4_8MMA_AtomIJNS4_10MMA_TraitsINS4_19SM100_MMA_F8F6F4_SSEJSH_SH_fSF_SF_NS4_17integral_constantINS4_4UMMA5MajorELSP_0EEESQ_NSN_INSO_7ScaleInELSR_0EEESS_EEEEEENS4_6LayoutINS5_IJSC_SC_SC_EEENS5_IJNSA_ILi0EEESX_SX_EEEEENS5_IJNS4_10UnderscoreES10_S10_EEEEENS4_13SM90_TMA_LOADENS4_14ComposedLayoutINS4_7SwizzleILi2ELi4ELi3EEENS4_18smem_ptr_flag_bitsILi8EEENSV_INS5_IJNSA_ILi8EEESF_EEENS5_IJSF_SC_EEEEEEEvNS4_8identityENS4_23SM90_TMA_LOAD_MULTICASTES1D_vS1E_EENS_8epilogue10collective18CollectiveEpilogueINS1H_23Sm100TmaWarpSpecializedILi1ELi1ELi32ELb0ELb0EEEJSG_NS5_IJNSV_ISF_SC_EES1M_EEESH_SI_SH_SI_NS1H_6fusion15FusionCallbacksIS1L_NS1O_17LinearCombinationISH_fSH_fLNS_15FloatRoundStyleE2EEESG_S1N_JEEENS4_5SM1004TMEM4LOAD26SM100_TMEM_LOAD_16dp32b32xES13_S1D_NS4_39AutoVectorizingCopyWithAssumedAlignmentILi128EEENS4_14SM90_TMA_STOREES1D_S1Z_S1Z_EEEvvEEEEvNT_6ParamsE --------------------------
	.section	.nv.info._ZN7cutlass13device_kernelINS_4gemm6kernel13GemmUniversalIN4cute5tupleIJiiiiEEENS1_10collective13CollectiveMmaINS1_35MainloopSm100TmaUmmaWarpSpecializedILi27ELi2ELi4ENS5_IJNS4_1CILi4EEENSA_ILi1EEESC_EEEEENS5_IJNSA_ILi64EEESF_SF_EEENS_12float_e4m3_tENS5_IJlSC_lEEESH_SI_NS4_8TiledMMAINS4_8MMA_AtomIJNS4_10MMA_TraitsINS4_19SM100_MMA_F8F6F4_SSEJSH_SH_fSF_SF_NS4_17integral_constantINS4_4UMMA5MajorELSP_0EEESQ_NSN_INSO_7ScaleInELSR_0EEESS_EEEEEENS4_6LayoutINS5_IJSC_SC_SC_EEENS5_IJNSA_ILi0EEESX_SX_EEEEENS5_IJNS4_10UnderscoreES10_S10_EEEEENS4_13SM90_TMA_LOADENS4_14ComposedLayoutINS4_7SwizzleILi2ELi4ELi3EEENS4_18smem_ptr_flag_bitsILi8EEENSV_INS5_IJNSA_ILi8EEESF_EEENS5_IJSF_SC_EEEEEEEvNS4_8identityENS4_23SM90_TMA_LOAD_MULTICASTES1D_vS1E_EENS_8epilogue10collective18CollectiveEpilogueINS1H_23Sm100TmaWarpSpecializedILi1ELi1ELi32ELb0ELb0EEEJSG_NS5_IJNSV_ISF_SC_EES1M_EEESH_SI_SH_SI_NS1H_6fusion15FusionCallbacksIS1L_NS1O_17LinearCombinationISH_fSH_fLNS_15FloatRoundStyleE2EEESG_S1N_JEEENS4_5SM1004TMEM4LOAD26SM100_TMEM_LOAD_16dp32b32xES13_S1D_NS4_39AutoVectorizingCopyWithAssumedAlignmentILi128EEENS4_14SM90_TMA_STOREES1D_S1Z_S1Z_EEEvvEEEEvNT_6ParamsE,"",@"SHT_CUDA_INFO"
	.sectionflags	@""
	.align	4


	//----- nvinfo : EIATTR_CUDA_API_VERSION
	.align		4
        /*0000*/ 	.byte	0x04, 0x37
        /*0002*/ 	.short	(.L_31 - .L_30)
.L_30:
        /*0004*/ 	.word	0x00000082


	//----- nvinfo : EIATTR_KPARAM_INFO
	.align		4
.L_31:
        /*0008*/ 	.byte	0x04, 0x17
        /*000a*/ 	.short	(.L_33 - .L_32)
.L_32:
        /*000c*/ 	.word	0x00000000
        /*0010*/ 	.short	0x0000
        /*0012*/ 	.short	0x0000
        /*0014*/ 	.byte	0x00, 0xf0, 0x01, 0x20


	//----- nvinfo : EIATTR_AT_ENTRY_FRAGMENTS
	.align		4
.L_33:
        /*0018*/ 	.byte	0x04, 0x4f
        /*001a*/ 	.short	(.L_35 - .L_34)


	//   ....[0]....
.L_34:
        /*001c*/ 	.word	0x00000006


	//----- nvinfo : EIATTR_RESERVED_SMEM_USED
	.align		4
.L_35:
        /*0020*/ 	.byte	0x01, 0x41
	.zero		2


	//----- nvinfo : EIATTR_SPARSE_MMA_MASK
	.align		4
        /*0024*/ 	.byte	0x03, 0x50
        /*0026*/ 	.short	0x0000


	//----- nvinfo : EIATTR_TCGEN05_1CTA_USED
	.align		4
        /*0028*/ 	.byte	0x01, 0x51
	.zero		2


	//----- nvinfo : EIATTR_MAXREG_COUNT
	.align		4
        /*002c*/ 	.byte	0x03, 0x1b
        /*002e*/ 	.short	0x00ff


	//----- nvinfo : EIATTR_NUM_BARRIERS
	.align		4
        /*0030*/ 	.byte	0x02, 0x4c
        /*0032*/ 	.byte	0x07
	.zero		1


	//----- nvinfo : EIATTR_EXTERNS
	.align		4
        /*0034*/ 	.byte	0x04, 0x0f
        /*0036*/ 	.short	(.L_37 - .L_36)


	//   ....[0]....
	.align		4
.L_36:
        /*0038*/ 	.word	index@(__assertfail)


	//----- nvinfo : EIATTR_MERCURY_ISA_VERSION
	.align		4
.L_37:
        /*003c*/ 	.byte	0x03, 0x5f
        /*003e*/ 	.short	0x0101


	//----- nvinfo : EIATTR_INT_WARP_WIDE_INSTR_OFFSETS
	.align		4
        /*0040*/ 	.byte	0x04, 0x31
        /*0042*/ 	.short	(.L_39 - .L_38)


	//   ....[0]....
.L_38:
        /*0044*/ 	.word	0x00004b80


	//   ....[1]....
        /*0048*/ 	.word	0x00004bb0


	//   ....[2]....
        /*004c*/ 	.word	0x00004bd0


	//   ....[3]....
        /*0050*/ 	.word	0x000057b0


	//   ....[4]....
        /*0054*/ 	.word	0x00005860


	//----- nvinfo : EIATTR_COOP_GROUP_MASK_REGIDS
	.align		4
.L_39:
        /*0058*/ 	.byte	0x04, 0x29
        /*005a*/ 	.short	(.L_41 - .L_40)


	//   ....[0]....
.L_40:
        /*005c*/ 	.word	0xffffffff


	//   ....[1]....
        /*0060*/ 	.word	0xffffffff


	//   ....[2]....
        /*0064*/ 	.word	0xffffffff


	//   ....[3]....
        /*0068*/ 	.word	0xffffffff


	//   ....[4]....
        /*006c*/ 	.word	0xffffffff


	//   ....[5]....
        /*0070*/ 	.word	0xffffffff


	//   ....[6]....
        /*0074*/ 	.word	0xffffffff


	//   ....[7]....
        /*0078*/ 	.word	0xffffffff


	//   ....[8]....
        /*007c*/ 	.word	0xffffffff


	//   ....[9]....
        /*0080*/ 	.word	0xffffffff


	//   ....[10]....
        /*0084*/ 	.word	0xffffffff


	//   ....[11]....
        /*0088*/ 	.word	0xffffffff


	//   ....[12]....
        /*008c*/ 	.word	0xffffffff


	//   ....[13]....
        /*0090*/ 	.word	0xffffffff


	//----- nvinfo : EIATTR_COOP_GROUP_INSTR_OFFSETS
	.align		4
.L_41:
        /*0094*/ 	.byte	0x04, 0x28
        /*0096*/ 	.short	(.L_43 - .L_42)


	//   ....[0]....
.L_42:
        /*0098*/ 	.word	0x00000080


	//   ....[1]....
        /*009c*/ 	.word	0x000004e0


	//   ....[2]....
        /*00a0*/ 	.word	0x00000980


	//   ....[3]....
        /*00a4*/ 	.word	0x00000ac0


	//   ....[4]....
        /*00a8*/ 	.word	0x00000bc0


	//   ....[5]....
        /*00ac*/ 	.word	0x00000d30


	//   ....[6]....
        /*00b0*/ 	.word	0x00000ed0


	//   ....[7]....
        /*00b4*/ 	.word	0x00001090


	//   ....[8]....
        /*00b8*/ 	.word	0x000022c0


	//   ....[9]....
        /*00bc*/ 	.word	0x00003e50


	//   ....[10]....
        /*00c0*/ 	.word	0x00004060


	//   ....[11]....
        /*00c4*/ 	.word	0x00004090


	//   ....[12]....
        /*00c8*/ 	.word	0x00004a60


	//   ....[13]....
        /*00cc*/ 	.word	0x00004c90


	//----- nvinfo : EIATTR_VRC_CTA_INIT_COUNT
	.align		4
.L_43:
        /*00d0*/ 	.byte	0x02, 0x4a
        /*00d2*/ 	.byte	0x80
	.zero		1


	//----- nvinfo : EIATTR_SYSCALL_OFFSETS
	.align		4
        /*00d4*/ 	.byte	0x04, 0x46
        /*00d6*/ 	.short	(.L_45 - .L_44)


	//   ....[0]....
.L_44:
        /*00d8*/ 	.word	0x000063d0


	//   ....[1]....
        /*00dc*/ 	.word	0x00006510


	//   ....[2]....
        /*00e0*/ 	.word	0x00006c90


	//----- nvinfo : EIATTR_MBARRIER_INSTR_OFFSETS
	.align		4
.L_45:
        /*00e4*/ 	.byte	0x04, 0x39
        /*00e6*/ 	.short	(.L_47 - .L_46)


	//   ....[0]....
.L_46:
        /*00e8*/ 	.word	0x00000600
        /*00ec*/ 	.word	0x000000ff
        /*00f0*/ 	.word	0x00000000
        /*00f4*/ 	.short	0x0100
        /*00f6*/ 	.byte	0x04
	.zero		1


	//   ....[1]....
        /*00f8*/ 	.word	0x00000610
        /*00fc*/ 	.word	0x000000ff
        /*0100*/ 	.word	0x000000d8
        /*0104*/ 	.short	0x0100
        /*0106*/ 	.byte	0x04
	.zero		1


	//   ....[2]....
        /*0108*/ 	.word	0x00000620
        /*010c*/ 	.word	0x000000ff
        /*0110*/ 	.word	0x00000008
        /*0114*/ 	.short	0x0100
        /*0116*/ 	.byte	0x04
	.zero		1


	//   ....[3]....
        /*0118*/ 	.word	0x00000630
        /*011c*/ 	.word	0x000000ff
        /*0120*/ 	.word	0x000000e0
        /*0124*/ 	.short	0x0100
        /*0126*/ 	.byte	0x04
	.zero		1


	//   ....[4]....
        /*0128*/ 	.word	0x00000640
        /*012c*/ 	.word	0x000000ff
        /*0130*/ 	.word	0x00000010
        /*0134*/ 	.short	0x0100
        /*0136*/ 	.byte	0x04
	.zero		1


	//   ....[5]....
        /*0138*/ 	.word	0x00000650
        /*013c*/ 	.word	0x000000ff
        /*0140*/ 	.word	0x000000e8
        /*0144*/ 	.short	0x0100
        /*0146*/ 	.byte	0x04
	.zero		1


	//   ....[6]....
        /*0148*/ 	.word	0x00000660
        /*014c*/ 	.word	0x000000ff
        /*0150*/ 	.word	0x00000018
        /*0154*/ 	.short	0x0100
        /*0156*/ 	.byte	0x04
	.zero		1


	//   ....[7]....
        /*0158*/ 	.word	0x00000670
        /*015c*/ 	.word	0x000000ff
        /*0160*/ 	.word	0x000000f0
        /*0164*/ 	.short	0x0100
        /*0166*/ 	.byte	0x04
	.zero		1


	//   ....[8]....
        /*0168*/ 	.word	0x00000680
        /*016c*/ 	.word	0x000000ff
        /*0170*/ 	.word	0x00000020
        /*0174*/ 	.short	0x0100
        /*0176*/ 	.byte	0x04
	.zero		1


	//   ....[9]....
        /*0178*/ 	.word	0x00000690
        /*017c*/ 	.word	0x000000ff
        /*0180*/ 	.word	0x000000f8
        /*0184*/ 	.short	0x0100
        /*0186*/ 	.byte	0x04
	.zero		1


	//   ....[10]....
        /*0188*/ 	.word	0x000006a0
        /*018c*/ 	.word	0x000000ff
        /*0190*/ 	.word	0x00000028
        /*0194*/ 	.short	0x0100
        /*0196*/ 	.byte	0x04
	.zero		1


	//   ....[11]....
        /*0198*/ 	.word	0x000006b0
        /*019c*/ 	.word	0x000000ff
        /*01a0*/ 	.word	0x00000100
        /*01a4*/ 	.short	0x0100
        /*01a6*/ 	.byte	0x04
	.zero		1


	//   ....[12]....
        /*01a8*/ 	.word	0x000006c0
        /*01ac*/ 	.word	0x000000ff
        /*01b0*/ 	.word	0x00000030
        /*01b4*/ 	.short	0x0100
        /*01b6*/ 	.byte	0x04
	.zero		1


	//   ....[13]....
        /*01b8*/ 	.word	0x000006d0
        /*01bc*/ 	.word	0x000000ff
        /*01c0*/ 	.word	0x00000108
        /*01c4*/ 	.short	0x0100
        /*01c6*/ 	.byte	0x04
	.zero		1


	//   ....[14]....
        /*01c8*/ 	.word	0x000006e0
        /*01cc*/ 	.word	0x000000ff
        /*01d0*/ 	.word	0x00000038
        /*01d4*/ 	.short	0x0100
        /*01d6*/ 	.byte	0x04
	.zero		1


	//   ....[15]....
        /*01d8*/ 	.word	0x000006f0
        /*01dc*/ 	.word	0x000000ff
        /*01e0*/ 	.word	0x00000110
        /*01e4*/ 	.short	0x0100
        /*01e6*/ 	.byte	0x04
	.zero		1


	//   ....[16]....
        /*01e8*/ 	.word	0x00000700
        /*01ec*/ 	.word	0x000000ff
        /*01f0*/ 	.word	0x00000040
        /*01f4*/ 	.short	0x0100
        /*01f6*/ 	.byte	0x04
	.zero		1


	//   ....[17]....
        /*01f8*/ 	.word	0x00000710
        /*01fc*/ 	.word	0x000000ff
        /*0200*/ 	.word	0x00000118
        /*0204*/ 	.short	0x0100
        /*0206*/ 	.byte	0x04
	.zero		1


	//   ....[18]....
        /*0208*/ 	.word	0x00000720
        /*020c*/ 	.word	0x000000ff
        /*0210*/ 	.word	0x00000048
        /*0214*/ 	.short	0x0100
        /*0216*/ 	.byte	0x04
	.zero		1


	//   ....[19]....
        /*0218*/ 	.word	0x00000730
        /*021c*/ 	.word	0x000000ff
        /*0220*/ 	.word	0x00000120
        /*0224*/ 	.short	0x0100
        /*0226*/ 	.byte	0x04
	.zero		1


	//   ....[20]....
        /*0228*/ 	.word	0x00000740
        /*022c*/ 	.word	0x000000ff
        /*0230*/ 	.word	0x00000050
        /*0234*/ 	.short	0x0100
        /*0236*/ 	.byte	0x04
	.zero		1


	//   ....[21]....
        /*0238*/ 	.word	0x00000750
        /*023c*/ 	.word	0x000000ff
        /*0240*/ 	.word	0x00000128
        /*0244*/ 	.short	0x0100
        /*0246*/ 	.byte	0x04
	.zero		1


	//   ....[22]....
        /*0248*/ 	.word	0x00000760
        /*024c*/ 	.word	0x000000ff
        /*0250*/ 	.word	0x00000058
        /*0254*/ 	.short	0x0100
        /*0256*/ 	.byte	0x04
	.zero		1


	//   ....[23]....
        /*0258*/ 	.word	0x00000770
        /*025c*/ 	.word	0x000000ff
        /*0260*/ 	.word	0x00000130
        /*0264*/ 	.short	0x0100
        /*0266*/ 	.byte	0x04
	.zero		1


	//   ....[24]....
        /*0268*/ 	.word	0x00000780
        /*026c*/ 	.word	0x000000ff
        /*0270*/ 	.word	0x00000060
        /*0274*/ 	.short	0x0100
        /*0276*/ 	.byte	0x04
	.zero		1


	//   ....[25]....
        /*0278*/ 	.word	0x00000790
        /*027c*/ 	.word	0x000000ff
        /*0280*/ 	.word	0x00000138
        /*0284*/ 	.short	0x0100
        /*0286*/ 	.byte	0x04
	.zero		1


	//   ....[26]....
        /*0288*/ 	.word	0x000007a0
        /*028c*/ 	.word	0x000000ff
        /*0290*/ 	.word	0x00000068
        /*0294*/ 	.short	0x0100
        /*0296*/ 	.byte	0x04
	.zero		1


	//   ....[27]....
        /*0298*/ 	.word	0x000007b0
        /*029c*/ 	.word	0x000000ff
        /*02a0*/ 	.word	0x00000140
        /*02a4*/ 	.short	0x0100
        /*02a6*/ 	.byte	0x04
	.zero		1


	//   ....[28]....
        /*02a8*/ 	.word	0x000007c0
        /*02ac*/ 	.word	0x000000ff
        /*02b0*/ 	.word	0x00000070
        /*02b4*/ 	.short	0x0100
        /*02b6*/ 	.byte	0x04
	.zero		1


	//   ....[29]....
        /*02b8*/ 	.word	0x000007d0
        /*02bc*/ 	.word	0x000000ff
        /*02c0*/ 	.word	0x00000148
        /*02c4*/ 	.short	0x0100
        /*02c6*/ 	.byte	0x04
	.zero		1


	//   ....[30]....
        /*02c8*/ 	.word	0x000007e0
        /*02cc*/ 	.word	0x000000ff
        /*02d0*/ 	.word	0x00000078
        /*02d4*/ 	.short	0x0100
        /*02d6*/ 	.byte	0x04
	.zero		1


	//   ....[31]....
        /*02d8*/ 	.word	0x000007f0
        /*02dc*/ 	.word	0x000000ff
        /*02e0*/ 	.word	0x00000150
        /*02e4*/ 	.short	0x0100
        /*02e6*/ 	.byte	0x04
	.zero		1


	//   ....[32]....
        /*02e8*/ 	.word	0x00000800
        /*02ec*/ 	.word	0x000000ff
        /*02f0*/ 	.word	0x00000080
        /*02f4*/ 	.short	0x0100
        /*02f6*/ 	.byte	0x04
	.zero		1


	//   ....[33]....
        /*02f8*/ 	.word	0x00000810
        /*02fc*/ 	.word	0x000000ff
        /*0300*/ 	.word	0x00000158
        /*0304*/ 	.short	0x0100
        /*0306*/ 	.byte	0x04
	.zero		1


	//   ....[34]....
        /*0308*/ 	.word	0x00000820
        /*030c*/ 	.word	0x000000ff
        /*0310*/ 	.word	0x00000088
        /*0314*/ 	.short	0x0100
        /*0316*/ 	.byte	0x04
	.zero		1


	//   ....[35]....
        /*0318*/ 	.word	0x00000830
        /*031c*/ 	.word	0x000000ff
        /*0320*/ 	.word	0x00000160
        /*0324*/ 	.short	0x0100
        /*0326*/ 	.byte	0x04
	.zero		1


	//   ....[36]....
        /*0328*/ 	.word	0x00000840
        /*032c*/ 	.word	0x000000ff
        /*0330*/ 	.word	0x00000090
        /*0334*/ 	.short	0x0100
        /*0336*/ 	.byte	0x04
	.zero		1


	//   ....[37]....
        /*0338*/ 	.word	0x00000850
        /*033c*/ 	.word	0x000000ff
        /*0340*/ 	.word	0x00000168
        /*0344*/ 	.short	0x0100
        /*0346*/ 	.byte	0x04
	.zero		1


	//   ....[38]....
        /*0348*/ 	.word	0x00000860
        /*034c*/ 	.word	0x000000ff
        /*0350*/ 	.word	0x00000098
        /*0354*/ 	.short	0x0100
        /*0356*/ 	.byte	0x04
	.zero		1


	//   ....[39]....
        /*0358*/ 	.word	0x00000870
        /*035c*/ 	.word	0x000000ff
        /*0360*/ 	.word	0x00000170
        /*0364*/ 	.short	0x0100
        /*0366*/ 	.byte	0x04
	.zero		1


	//   ....[40]....
        /*0368*/ 	.word	0x00000880
        /*036c*/ 	.word	0x000000ff
        /*0370*/ 	.word	0x000000a0
        /*0374*/ 	.short	0x0100
        /*0376*/ 	.byte	0x04
	.zero		1


	//   ....[41]....
        /*0378*/ 	.word	0x00000890
        /*037c*/ 	.word	0x000000ff
        /*0380*/ 	.word	0x00000178
        /*0384*/ 	.short	0x0100
        /*0386*/ 	.byte	0x04
	.zero		1


	//   ....[42]....
        /*0388*/ 	.word	0x000008a0
        /*038c*/ 	.word	0x000000ff
        /*0390*/ 	.word	0x000000a8
        /*0394*/ 	.short	0x0100
        /*0396*/ 	.byte	0x04
	.zero		1


	//   ....[43]....
        /*0398*/ 	.word	0x000008b0
        /*039c*/ 	.word	0x000000ff
        /*03a0*/ 	.word	0x00000180
        /*03a4*/ 	.short	0x0100
        /*03a6*/ 	.byte	0x04
	.zero		1


	//   ....[44]....
        /*03a8*/ 	.word	0x000008c0
        /*03ac*/ 	.word	0x000000ff
        /*03b0*/ 	.word	0x000000b0
        /*03b4*/ 	.short	0x0100
        /*03b6*/ 	.byte	0x04
	.zero		1


	//   ....[45]....
        /*03b8*/ 	.word	0x000008d0
        /*03bc*/ 	.word	0x000000ff
        /*03c0*/ 	.word	0x00000188
        /*03c4*/ 	.short	0x0100
        /*03c6*/ 	.byte	0x04
	.zero		1


	//   ....[46]....
        /*03c8*/ 	.word	0x000008e0
        /*03cc*/ 	.word	0x000000ff
        /*03d0*/ 	.word	0x000000b8
        /*03d4*/ 	.short	0x0100
        /*03d6*/ 	.byte	0x04
	.zero		1


	//   ....[47]....
        /*03d8*/ 	.word	0x000008f0
        /*03dc*/ 	.word	0x000000ff
        /*03e0*/ 	.word	0x00000190
        /*03e4*/ 	.short	0x0100
        /*03e6*/ 	.byte	0x04
	.zero		1


	//   ....[48]....
        /*03e8*/ 	.word	0x00000900
        /*03ec*/ 	.word	0x000000ff
        /*03f0*/ 	.word	0x000000c0
        /*03f4*/ 	.short	0x0100
        /*03f6*/ 	.byte	0x04
	.zero		1


	//   ....[49]....
        /*03f8*/ 	.word	0x00000910
        /*03fc*/ 	.word	0x000000ff
        /*0400*/ 	.word	0x00000198
        /*0404*/ 	.short	0x0100
        /*0406*/ 	.byte	0x04
	.zero		1


	//   ....[50]....
        /*0408*/ 	.word	0x00000920
        /*040c*/ 	.word	0x000000ff
        /*0410*/ 	.word	0x000000c8
        /*0414*/ 	.short	0x0100
        /*0416*/ 	.byte	0x04
	.zero		1


	//   ....[51]....
        /*0418*/ 	.word	0x00000930
        /*041c*/ 	.word	0x000000ff
        /*0420*/ 	.word	0x000001a0
        /*0424*/ 	.short	0x0100
        /*0426*/ 	.byte	0x04
	.zero		1


	//   ....[52]....
        /*0428*/ 	.word	0x00000940
        /*042c*/ 	.word	0x000000ff
        /*0430*/ 	.word	0x000000d0
        /*0434*/ 	.short	0x0100
        /*0436*/ 	.byte	0x04
	.zero		1


	//   ....[53]....
        /*0438*/ 	.word	0x00000950
        /*043c*/ 	.word	0x000000ff
        /*0440*/ 	.word	0x000001a8
        /*0444*/ 	.short	0x0100
        /*0446*/ 	.byte	0x04
	.zero		1


	//   ....[54]....
        /*0448*/ 	.word	0x00000a90
        /*044c*/ 	.word	0x000000ff
        /*0450*/ 	.word	0x000001b0
        /*0454*/ 	.short	0x0100
        /*0456*/ 	.byte	0x04
	.zero		1


	//   ....[55]....
        /*0458*/ 	.word	0x00000aa0
        /*045c*/ 	.word	0x000000ff
        /*0460*/ 	.word	0x000001b8
        /*0464*/ 	.short	0x0100
        /*0466*/ 	.byte	0x04
	.zero		1


	//   ....[56]....
        /*0468*/ 	.word	0x00000b90
        /*046c*/ 	.word	0x000000ff
        /*0470*/ 	.word	0x000001c0
        /*0474*/ 	.short	0x0100
        /*0476*/ 	.byte	0x06
	.zero		1


	//   ....[57]....
        /*0478*/ 	.word	0x00000ba0
        /*047c*/ 	.word	0x000000ff
        /*0480*/ 	.word	0x000001c8
        /*0484*/ 	.short	0x0100
        /*0486*/ 	.byte	0x06
	.zero		1


	//   ....[58]....
        /*0488*/ 	.word	0x00000ce0
        /*048c*/ 	.word	0x000000ff
        /*0490*/ 	.word	0x000001d0
        /*0494*/ 	.short	0x0100
        /*0496*/ 	.byte	0x06
	.zero		1


	//   ....[59]....
        /*0498*/ 	.word	0x00000cf0
        /*049c*/ 	.word	0x000000ff
        /*04a0*/ 	.word	0x000001e0
        /*04a4*/ 	.short	0x0100
        /*04a6*/ 	.byte	0x06
	.zero		1


	//   ....[60]....
        /*04a8*/ 	.word	0x00000d00
        /*04ac*/ 	.word	0x000000ff
        /*04b0*/ 	.word	0x000001d8
        /*04b4*/ 	.short	0x0100
        /*04b6*/ 	.byte	0x06
	.zero		1


	//   ....[61]....
        /*04b8*/ 	.word	0x00000d10
        /*04bc*/ 	.word	0x000000ff
        /*04c0*/ 	.word	0x000001e8
        /*04c4*/ 	.short	0x0100
        /*04c6*/ 	.byte	0x06
	.zero		1


	//   ....[62]....
        /*04c8*/ 	.word	0x00000e40
        /*04cc*/ 	.word	0x000000ff
        /*04d0*/ 	.word	0x000001f0
        /*04d4*/ 	.short	0x0100
        /*04d6*/ 	.byte	0x04
	.zero		1


	//   ....[63]....
        /*04d8*/ 	.word	0x00000e50
        /*04dc*/ 	.word	0x000000ff
        /*04e0*/ 	.word	0x00000210
        /*04e4*/ 	.short	0x0100
        /*04e6*/ 	.byte	0x04
	.zero		1


	//   ....[64]....
        /*04e8*/ 	.word	0x00000e60
        /*04ec*/ 	.word	0x000000ff
        /*04f0*/ 	.word	0x000001f8
        /*04f4*/ 	.short	0x0100
        /*04f6*/ 	.byte	0x04
	.zero		1


	//   ....[65]....
        /*04f8*/ 	.word	0x00000e70
        /*04fc*/ 	.word	0x000000ff
        /*0500*/ 	.word	0x00000218
        /*0504*/ 	.short	0x0100
        /*0506*/ 	.byte	0x04
	.zero		1


	//   ....[66]....
        /*0508*/ 	.word	0x00000e80
        /*050c*/ 	.word	0x000000ff
        /*0510*/ 	.word	0x00000200
        /*0514*/ 	.short	0x0100
        /*0516*/ 	.byte	0x04
	.zero		1


	//   ....[67]....
        /*0518*/ 	.word	0x00000e90
        /*051c*/ 	.word	0x000000ff
        /*0520*/ 	.word	0x00000220
        /*0524*/ 	.short	0x0100
        /*0526*/ 	.byte	0x04
	.zero		1


	//   ....[68]....
        /*0528*/ 	.word	0x00000ea0
        /*052c*/ 	.word	0x000000ff
        /*0530*/ 	.word	0x00000208
        /*0534*/ 	.short	0x0100
        /*0536*/ 	.byte	0x04
	.zero		1


	//   ....[69]....
        /*0538*/ 	.word	0x00000eb0
        /*053c*/ 	.word	0x000000ff
        /*0540*/ 	.word	0x00000228
        /*0544*/ 	.short	0x0100
        /*0546*/ 	.byte	0x04
	.zero		1


	//   ....[70]....
        /*0548*/ 	.word	0x00000fa0
        /*054c*/ 	.word	0x000000ff
        /*0550*/ 	.word	0x00000230
        /*0554*/ 	.short	0x0100
        /*0556*/ 	.byte	0x04
	.zero		1


	//   ....[71]....
        /*0558*/ 	.word	0x00000fb0
        /*055c*/ 	.word	0x000000ff
        /*0560*/ 	.word	0x00000240
        /*0564*/ 	.short	0x0100
        /*0566*/ 	.byte	0x04
	.zero		1


	//   ....[72]....
        /*0568*/ 	.word	0x00000fc0
        /*056c*/ 	.word	0x000000ff
        /*0570*/ 	.word	0x00000238
        /*0574*/ 	.short	0x0100
        /*0576*/ 	.byte	0x04
	.zero		1


	//   ....[73]....
        /*0578*/ 	.word	0x00000fd0
        /*057c*/ 	.word	0x000000ff
        /*0580*/ 	.word	0x00000248
        /*0584*/ 	.short	0x0100
        /*0586*/ 	.byte	0x04
	.zero		1


	//   ....[74]....
        /*0588*/ 	.word	0x00001b40
        /*058c*/ 	.word	0x00000000
        /*0590*/ 	.word	0x00000240
        /*0594*/ 	.short	0x010a
        /*0596*/ 	.byte	0xff
	.zero		1


	//   ....[75]....
        /*0598*/ 	.word	0x00001b70
        /*059c*/ 	.word	0x00000000
        /*05a0*/ 	.word	0x00000230
        /*05a4*/ 	.short	0x0101
        /*05a6*/ 	.byte	0xff
	.zero		1


	//   ....[76]....
        /*05a8*/ 	.word	0x00001c40
        /*05ac*/ 	.word	0x000000ff
        /*05b0*/ 	.word	0x000000d8
        /*05b4*/ 	.short	0x010a
        /*05b6*/ 	.byte	0x04
	.zero		1


	//   ....[77]....
        /*05b8*/ 	.word	0x00001cc0
        /*05bc*/ 	.word	0x000000ff
        /*05c0*/ 	.word	0x000000d8
        /*05c4*/ 	.short	0x010a
        /*05c6*/ 	.byte	0x21
	.zero		1


	//   ....[78]....
        /*05c8*/ 	.word	0x00001e50
        /*05cc*/ 	.word	0x000000ff
        /*05d0*/ 	.word	0x000000d8
        /*05d4*/ 	.short	0x010a
        /*05d6*/ 	.byte	0x08
	.zero		1


	//   ....[79]....
        /*05d8*/ 	.word	0x00001f70
        /*05dc*/ 	.word	0x000000ff
        /*05e0*/ 	.word	0x000001c8
        /*05e4*/ 	.short	0x0101
        /*05e6*/ 	.byte	0x06
	.zero		1


	//   ....[80]....
        /*05e8*/ 	.word	0x00001f90
        /*05ec*/ 	.word	0x000000ff
        /*05f0*/ 	.word	0x000000d8
        /*05f4*/ 	.short	0x010a
        /*05f6*/ 	.byte	0x04
	.zero		1


	//   ....[81]....
        /*05f8*/ 	.word	0x00002010
        /*05fc*/ 	.word	0x000000ff
        /*0600*/ 	.word	0x000000d8
        /*0604*/ 	.short	0x010a
        /*0606*/ 	.byte	0x11
	.zero		1


	//   ....[82]....
        /*0608*/ 	.word	0x00002220
        /*060c*/ 	.word	0x000000ff
        /*0610*/ 	.word	0x000000d8
        /*0614*/ 	.short	0x010a
        /*0616*/ 	.byte	0x07
	.zero		1


	//   ....[83]....
        /*0618*/ 	.word	0x000022f0
        /*061c*/ 	.word	0x00000003
        /*0620*/ 	.word	0x000001d0
        /*0624*/ 	.short	0x010a
        /*0626*/ 	.byte	0xff
	.zero		1


	//   ....[84]....
        /*0628*/ 	.word	0x00002440
        /*062c*/ 	.word	0x00000000
        /*0630*/ 	.word	0x00000000
        /*0634*/ 	.short	0x0101
        /*0636*/ 	.byte	0xff
	.zero		1


	//   ....[85]....
        /*0638*/ 	.word	0x000029e0
        /*063c*/ 	.word	0x000000ff
        /*0640*/ 	.word	0x00000000
        /*0644*/ 	.short	0x010a
        /*0646*/ 	.byte	0x04
	.zero		1


	//   ....[86]....
        /*0648*/ 	.word	0x00002a70
        /*064c*/ 	.word	0x000000ff
        /*0650*/ 	.word	0x00000000
        /*0654*/ 	.short	0x010a
        /*0656*/ 	.byte	0x05
	.zero		1


	//   ....[87]....
        /*0658*/ 	.word	0x00002b00
        /*065c*/ 	.word	0x000000ff
        /*0660*/ 	.word	0x00000000
        /*0664*/ 	.short	0x010a
        /*0666*/ 	.byte	0x05
	.zero		1


	//   ....[88]....
        /*0668*/ 	.word	0x00002b90
        /*066c*/ 	.word	0x000000ff
        /*0670*/ 	.word	0x00000000
        /*0674*/ 	.short	0x010a
        /*0676*/ 	.byte	0x05
	.zero		1


	//   ....[89]....
        /*0678*/ 	.word	0x00002c20
        /*067c*/ 	.word	0x000000ff
        /*0680*/ 	.word	0x00000000
        /*0684*/ 	.short	0x010a
        /*0686*/ 	.byte	0x05
	.zero		1


	//   ....[90]....
        /*0688*/ 	.word	0x00002cb0
        /*068c*/ 	.word	0x000000ff
        /*0690*/ 	.word	0x00000000
        /*0694*/ 	.short	0x010a
        /*0696*/ 	.byte	0x05
	.zero		1


	//   ....[91]....
        /*0698*/ 	.word	0x00002d40
        /*069c*/ 	.word	0x000000ff
        /*06a0*/ 	.word	0x00000000
        /*06a4*/ 	.short	0x010a
        /*06a6*/ 	.byte	0x05
	.zero		1


	//   ....[92]....
        /*06a8*/ 	.word	0x00002dd0
        /*06ac*/ 	.word	0x000000ff
        /*06b0*/ 	.word	0x00000000
        /*06b4*/ 	.short	0x010a
        /*06b6*/ 	.byte	0x05
	.zero		1


	//   ....[93]....
        /*06b8*/ 	.word	0x00002e60
        /*06bc*/ 	.word	0x000000ff
        /*06c0*/ 	.word	0x00000000
        /*06c4*/ 	.short	0x010a
        /*06c6*/ 	.byte	0x05
	.zero		1


	//   ....[94]....
        /*06c8*/ 	.word	0x00002ef0
        /*06cc*/ 	.word	0x000000ff
        /*06d0*/ 	.word	0x00000000
        /*06d4*/ 	.short	0x010a
        /*06d6*/ 	.byte	0x05
	.zero		1


	//   ....[95]....
        /*06d8*/ 	.word	0x00002f80
        /*06dc*/ 	.word	0x000000ff
        /*06e0*/ 	.word	0x00000000
        /*06e4*/ 	.short	0x010a
        /*06e6*/ 	.byte	0x05
	.zero		1


	//   ....[96]....
        /*06e8*/ 	.word	0x00003010
        /*06ec*/ 	.word	0x000000ff
        /*06f0*/ 	.word	0x00000000
        /*06f4*/ 	.short	0x010a
        /*06f6*/ 	.byte	0x05
	.zero		1


	//   ....[97]....
        /*06f8*/ 	.word	0x000030a0
        /*06fc*/ 	.word	0x000000ff
        /*0700*/ 	.word	0x00000000
        /*0704*/ 	.short	0x010a
        /*0706*/ 	.byte	0x05
	.zero		1


	//   ....[98]....
        /*0708*/ 	.word	0x00003130
        /*070c*/ 	.word	0x000000ff
        /*0710*/ 	.word	0x00000000
        /*0714*/ 	.short	0x010a
        /*0716*/ 	.byte	0x05
	.zero		1


	//   ....[99]....
        /*0718*/ 	.word	0x000031c0
        /*071c*/ 	.word	0x000000ff
        /*0720*/ 	.word	0x00000000
        /*0724*/ 	.short	0x010a
        /*0726*/ 	.byte	0x05
	.zero		1


	//   ....[100]....
        /*0728*/ 	.word	0x00003250
        /*072c*/ 	.word	0x000000ff
        /*0730*/ 	.word	0x00000000
        /*0734*/ 	.short	0x010a
        /*0736*/ 	.byte	0x05
	.zero		1


	//   ....[101]....
        /*0738*/ 	.word	0x000032e0
        /*073c*/ 	.word	0x000000ff
        /*0740*/ 	.word	0x00000000
        /*0744*/ 	.short	0x010a
        /*0746*/ 	.byte	0x05
	.zero		1


	//   ....[102]....
        /*0748*/ 	.word	0x00003370
        /*074c*/ 	.word	0x000000ff
        /*0750*/ 	.word	0x00000000
        /*0754*/ 	.short	0x010a
        /*0756*/ 	.byte	0x05
	.zero		1


	//   ....[103]....
        /*0758*/ 	.word	0x00003400
        /*075c*/ 	.word	0x000000ff
        /*0760*/ 	.word	0x00000000
        /*0764*/ 	.short	0x010a
        /*0766*/ 	.byte	0x05
	.zero		1


	//   ....[104]....
        /*0768*/ 	.word	0x00003490
        /*076c*/ 	.word	0x000000ff
        /*0770*/ 	.word	0x00000000
        /*0774*/ 	.short	0x010a
        /*0776*/ 	.byte	0x05
	.zero		1


	//   ....[105]....
        /*0778*/ 	.word	0x00003520
        /*077c*/ 	.word	0x000000ff
        /*0780*/ 	.word	0x00000000
        /*0784*/ 	.short	0x010a
        /*0786*/ 	.byte	0x05
	.zero		1


	//   ....[106]....
        /*0788*/ 	.word	0x000035b0
        /*078c*/ 	.word	0x000000ff
        /*0790*/ 	.word	0x00000000
        /*0794*/ 	.short	0x010a
        /*0796*/ 	.byte	0x05
	.zero		1


	//   ....[107]....
        /*0798*/ 	.word	0x00003640
        /*079c*/ 	.word	0x000000ff
        /*07a0*/ 	.word	0x00000000
        /*07a4*/ 	.short	0x010a
        /*07a6*/ 	.byte	0x05
	.zero		1


	//   ....[108]....
        /*07a8*/ 	.word	0x000036d0
        /*07ac*/ 	.word	0x000000ff
        /*07b0*/ 	.word	0x00000000
        /*07b4*/ 	.short	0x010a
        /*07b6*/ 	.byte	0x05
	.zero		1


	//   ....[109]....
        /*07b8*/ 	.word	0x00003760
        /*07bc*/ 	.word	0x000000ff
        /*07c0*/ 	.word	0x00000000
        /*07c4*/ 	.short	0x010a
        /*07c6*/ 	.byte	0x05
	.zero		1


	//   ....[110]....
        /*07c8*/ 	.word	0x000037f0
        /*07cc*/ 	.word	0x000000ff
        /*07d0*/ 	.word	0x00000000
        /*07d4*/ 	.short	0x010a
        /*07d6*/ 	.byte	0x05
	.zero		1


	//   ....[111]....
        /*07d8*/ 	.word	0x00003890
        /*07dc*/ 	.word	0x00000000
        /*07e0*/ 	.word	0x00000000
        /*07e4*/ 	.short	0x010a
        /*07e6*/ 	.byte	0xff
	.zero		1


	//   ....[112]....
        /*07e8*/ 	.word	0x000039b0
        /*07ec*/ 	.word	0x00000002
        /*07f0*/ 	.word	0x00000230
        /*07f4*/ 	.short	0x010a
        /*07f6*/ 	.byte	0xff
	.zero		1


	//   ....[113]....
        /*07f8*/ 	.word	0x00003a20
        /*07fc*/ 	.word	0x00000002
        /*0800*/ 	.word	0x00000000
        /*0804*/ 	.short	0x0101
        /*0806*/ 	.byte	0xff
	.zero		1


	//   ....[114]....
        /*0808*/ 	.word	0x00003a40
        /*080c*/ 	.word	0x000000ff
        /*0810*/ 	.word	0x000001e0
        /*0814*/ 	.short	0x010a
        /*0816*/ 	.byte	0x04
	.zero		1


	//   ....[115]....
        /*0818*/ 	.word	0x00003b60
        /*081c*/ 	.word	0x00000002
        /*0820*/ 	.word	0x000001d0
        /*0824*/ 	.short	0x010a
        /*0826*/ 	.byte	0xff
	.zero		1


	//   ....[116]....
        /*0828*/ 	.word	0x00003c60
        /*082c*/ 	.word	0x00000002
        /*0830*/ 	.word	0x00000000
        /*0834*/ 	.short	0x0101
        /*0836*/ 	.byte	0xff
	.zero		1


	//   ....[117]....
        /*0838*/ 	.word	0x00003cf0
        /*083c*/ 	.word	0x000000ff
        /*0840*/ 	.word	0x000001e0
        /*0844*/ 	.short	0x0106
        /*0846*/ 	.byte	0x04
	.zero		1


	//   ....[118]....
        /*0848*/ 	.word	0x00003d10
        /*084c*/ 	.word	0x000000ff
        /*0850*/ 	.word	0x000001e0
        /*0854*/ 	.short	0x010a
        /*0856*/ 	.byte	0x04
	.zero		1


	//   ....[119]....
        /*0858*/ 	.word	0x00003da0
        /*085c*/ 	.word	0x000000ff
        /*0860*/ 	.word	0x000001e0
        /*0864*/ 	.short	0x0106
        /*0866*/ 	.byte	0x07
	.zero		1


	//   ....[120]....
        /*0868*/ 	.word	0x00003de0
        /*086c*/ 	.word	0x00000000
        /*0870*/ 	.word	0x000001e0
        /*0874*/ 	.short	0x010a
        /*0876*/ 	.byte	0xff
	.zero		1


	//   ....[121]....
        /*0878*/ 	.word	0x000042f0
        /*087c*/ 	.word	0x00000000
        /*0880*/ 	.word	0x000001d0
        /*0884*/ 	.short	0x010a
        /*0886*/ 	.byte	0xff
	.zero		1


	//   ....[122]....
        /*0888*/ 	.word	0x000043f0
        /*088c*/ 	.word	0x00000003
        /*0890*/ 	.word	0x00000000
        /*0894*/ 	.short	0x0101
        /*0896*/ 	.byte	0xff
	.zero		1


	//   ....[123]....
        /*0898*/ 	.word	0x00004400
        /*089c*/ 	.word	0x000000ff
        /*08a0*/ 	.word	0x00000000
        /*08a4*/ 	.short	0x010a
        /*08a6*/ 	.byte	0x04
	.zero		1


	//   ....[124]....
        /*08a8*/ 	.word	0x00004480
        /*08ac*/ 	.word	0x000000ff
        /*08b0*/ 	.word	0x00000210
        /*08b4*/ 	.short	0x010a
        /*08b6*/ 	.byte	0x17
	.zero		1


	//   ....[125]....
        /*08b8*/ 	.word	0x00004560
        /*08bc*/ 	.word	0x000000ff
        /*08c0*/ 	.word	0x00000000
        /*08c4*/ 	.short	0x010a
        /*08c6*/ 	.byte	0x05
	.zero		1


	//   ....[126]....
        /*08c8*/ 	.word	0x000046a0
        /*08cc*/ 	.word	0x000000ff
        /*08d0*/ 	.word	0x00000000
        /*08d4*/ 	.short	0x010a
        /*08d6*/ 	.byte	0x04
	.zero		1


	//   ....[127]....
        /*08d8*/ 	.word	0x00004890
        /*08dc*/ 	.word	0x000000ff
        /*08e0*/ 	.word	0x00000000
        /*08e4*/ 	.short	0x010a
        /*08e6*/ 	.byte	0x04
	.zero		1


	//   ....[128]....
        /*08e8*/ 	.word	0x00004920
        /*08ec*/ 	.word	0x000000ff
        /*08f0*/ 	.word	0x00000000
        /*08f4*/ 	.short	0x010a
        /*08f6*/ 	.byte	0x05
	.zero		1


	//   ....[129]....
        /*08f8*/ 	.word	0x000049b0
        /*08fc*/ 	.word	0x000000ff
        /*0900*/ 	.word	0x00000000
        /*0904*/ 	.short	0x010a
        /*0906*/ 	.byte	0x05
	.zero		1


	//   ....[130]....
        /*0908*/ 	.word	0x00004a40
        /*090c*/ 	.word	0x000000ff
        /*0910*/ 	.word	0x00000000
        /*0914*/ 	.short	0x010a
        /*0916*/ 	.byte	0x04
	.zero		1


	//   ....[131]....
        /*0918*/ 	.word	0x00004f30
        /*091c*/ 	.word	0x00000003
        /*0920*/ 	.word	0x000001d0
        /*0924*/ 	.short	0x010a
        /*0926*/ 	.byte	0xff
	.zero		1


	//   ....[132]....
        /*0928*/ 	.word	0x000050a0
        /*092c*/ 	.word	0x00000000
        /*0930*/ 	.word	0x00000000
        /*0934*/ 	.short	0x0101
        /*0936*/ 	.byte	0xff
	.zero		1


	//   ....[133]....
        /*0938*/ 	.word	0x00005560
        /*093c*/ 	.word	0x000000ff
        /*0940*/ 	.word	0x000001c8
        /*0944*/ 	.short	0x010a
        /*0946*/ 	.byte	0x11
	.zero		1


	//   ....[134]....
        /*0948*/ 	.word	0x000056f0
        /*094c*/ 	.word	0x000000ff
        /*0950*/ 	.word	0x000001b8
        /*0954*/ 	.short	0x010a
        /*0956*/ 	.byte	0x11
	.zero		1


	//   ....[135]....
        /*0958*/ 	.word	0x00005900
        /*095c*/ 	.word	0x000000ff
        /*0960*/ 	.word	0x000001b0
        /*0964*/ 	.short	0x010b
        /*0966*/ 	.byte	0x11
	.zero		1


	//   ....[136]....
        /*0968*/ 	.word	0x00005910
        /*096c*/ 	.word	0x000000ff
        /*0970*/ 	.word	0x00000000
        /*0974*/ 	.short	0x0101
        /*0976*/ 	.byte	0x30
	.zero		1


	//   ....[137]....
        /*0978*/ 	.word	0x00005950
        /*097c*/ 	.word	0x00000000
        /*0980*/ 	.word	0x000001b8
        /*0984*/ 	.short	0x010a
        /*0986*/ 	.byte	0xff
	.zero		1


	//   ....[138]....
        /*0988*/ 	.word	0x00005c90
        /*098c*/ 	.word	0x00000003
        /*0990*/ 	.word	0x000001d0
        /*0994*/ 	.short	0x010a
        /*0996*/ 	.byte	0xff
	.zero		1


	//   ....[139]....
        /*0998*/ 	.word	0x00005e10
        /*099c*/ 	.word	0x00000000
        /*09a0*/ 	.word	0x00000000
        /*09a4*/ 	.short	0x0101
        /*09a6*/ 	.byte	0xff
	.zero		1


	//   ....[140]....
        /*09a8*/ 	.word	0x00006870
        /*09ac*/ 	.word	0x000000ff
        /*09b0*/ 	.word	0x000001b0
        /*09b4*/ 	.short	0x010a
        /*09b6*/ 	.byte	0x2c
	.zero		1


	//   ....[141]....
        /*09b8*/ 	.word	0x00006880
        /*09bc*/ 	.word	0x00000016
        /*09c0*/ 	.word	0x000001f0
        /*09c4*/ 	.short	0x010a
        /*09c6*/ 	.byte	0xff
	.zero		1


	//   ....[142]....
        /*09c8*/ 	.word	0x00006a30
        /*09cc*/ 	.word	0x000000ff
        /*09d0*/ 	.word	0x000001b0
        /*09d4*/ 	.short	0x010a
        /*09d6*/ 	.byte	0x2c
	.zero		1


	//   ....[143]....
        /*09d8*/ 	.word	0x00006b10
        /*09dc*/ 	.word	0x000000ff
        /*09e0*/ 	.word	0x00000000
        /*09e4*/ 	.short	0x0101
        /*09e6*/ 	.byte	0x04
	.zero		1


	//   ....[144]....
        /*09e8*/ 	.word	0x00006b70
        /*09ec*/ 	.word	0x00000016
        /*09f0*/ 	.word	0x000001f0
        /*09f4*/ 	.short	0x010a
        /*09f6*/ 	.byte	0xff
	.zero		1


	//   ....[145]....
        /*09f8*/ 	.word	0x00006ee0
        /*09fc*/ 	.word	0x000000ff
        /*0a00*/ 	.word	0x00000000
        /*0a04*/ 	.short	0x0101
        /*0a06*/ 	.byte	0x04
	.zero		1


	//   ....[146]....
        /*0a08*/ 	.word	0x000077c0
        /*0a0c*/ 	.word	0x00000000
        /*0a10*/ 	.word	0x00000240
        /*0a14*/ 	.short	0x010a
        /*0a16*/ 	.byte	0xff
	.zero		1


	//   ....[147]....
        /*0a18*/ 	.word	0x00007820
        /*0a1c*/ 	.word	0x00000000
        /*0a20*/ 	.word	0x000000d8
        /*0a24*/ 	.short	0x010a
        /*0a26*/ 	.byte	0xff
	.zero		1


	//   ....[148]....
        /*0a28*/ 	.word	0x00007880
        /*0a2c*/ 	.word	0x00000000
        /*0a30*/ 	.word	0x000000d8
        /*0a34*/ 	.short	0x010a
        /*0a36*/ 	.byte	0xff
	.zero		1


	//   ....[149]....
        /*0a38*/ 	.word	0x000078d0
        /*0a3c*/ 	.word	0x00000003
        /*0a40*/ 	.word	0x000001d0
        /*0a44*/ 	.short	0x010a
        /*0a46*/ 	.byte	0xff
	.zero		1


	//   ....[150]....
        /*0a48*/ 	.word	0x00007930
        /*0a4c*/ 	.word	0x00000000
        /*0a50*/ 	.word	0x00000000
        /*0a54*/ 	.short	0x010a
        /*0a56*/ 	.byte	0xff
	.zero		1


	//   ....[151]....
        /*0a58*/ 	.word	0x00007990
        /*0a5c*/ 	.word	0x00000000
        /*0a60*/ 	.word	0x00000000
        /*0a64*/ 	.short	0x010a
        /*0a66*/ 	.byte	0xff
	.zero		1


	//   ....[152]....
        /*0a68*/ 	.word	0x000079f0
        /*0a6c*/ 	.word	0x00000000
        /*0a70*/ 	.word	0x00000000
        /*0a74*/ 	.short	0x010a
        /*0a76*/ 	.byte	0xff
	.zero		1


	//   ....[153]....
        /*0a78*/ 	.word	0x00007a50
        /*0a7c*/ 	.word	0x00000000
        /*0a80*/ 	.word	0x00000000
        /*0a84*/ 	.short	0x010a
        /*0a86*/ 	.byte	0xff
	.zero		1


	//   ....[154]....
        /*0a88*/ 	.word	0x00007ab0
        /*0a8c*/ 	.word	0x00000000
        /*0a90*/ 	.word	0x00000000
        /*0a94*/ 	.short	0x010a
        /*0a96*/ 	.byte	0xff
	.zero		1


	//   ....[155]....
        /*0a98*/ 	.word	0x00007b10
        /*0a9c*/ 	.word	0x00000000
        /*0aa0*/ 	.word	0x00000000
        /*0aa4*/ 	.short	0x010a
        /*0aa6*/ 	.byte	0xff
	.zero		1


	//   ....[156]....
        /*0aa8*/ 	.word	0x00007b70
        /*0aac*/ 	.word	0x00000000
        /*0ab0*/ 	.word	0x00000000
        /*0ab4*/ 	.short	0x010a
        /*0ab6*/ 	.byte	0xff
	.zero		1


	//   ....[157]....
        /*0ab8*/ 	.word	0x00007bd0
        /*0abc*/ 	.word	0x00000000
        /*0ac0*/ 	.word	0x00000000
        /*0ac4*/ 	.short	0x010a
        /*0ac6*/ 	.byte	0xff
	.zero		1


	//   ....[158]....
        /*0ac8*/ 	.word	0x00007c30
        /*0acc*/ 	.word	0x00000000
        /*0ad0*/ 	.word	0x00000000
        /*0ad4*/ 	.short	0x010a
        /*0ad6*/ 	.byte	0xff
	.zero		1


	//   ....[159]....
        /*0ad8*/ 	.word	0x00007c90
        /*0adc*/ 	.word	0x00000000
        /*0ae0*/ 	.word	0x00000000
        /*0ae4*/ 	.short	0x010a
        /*0ae6*/ 	.byte	0xff
	.zero		1


	//   ....[160]....
        /*0ae8*/ 	.word	0x00007cf0
        /*0aec*/ 	.word	0x00000000
        /*0af0*/ 	.word	0x00000000
        /*0af4*/ 	.short	0x010a
        /*0af6*/ 	.byte	0xff
	.zero		1


	//   ....[161]....
        /*0af8*/ 	.word	0x00007d50
        /*0afc*/ 	.word	0x00000000
        /*0b00*/ 	.word	0x00000000
        /*0b04*/ 	.short	0x010a
        /*0b06*/ 	.byte	0xff
	.zero		1


	//   ....[162]....
        /*0b08*/ 	.word	0x00007db0
        /*0b0c*/ 	.word	0x00000000
        /*0b10*/ 	.word	0x00000000
        /*0b14*/ 	.short	0x010a
        /*0b16*/ 	.byte	0xff
	.zero		1


	//   ....[163]....
        /*0b18*/ 	.word	0x00007e10
        /*0b1c*/ 	.word	0x00000000
        /*0b20*/ 	.word	0x00000000
        /*0b24*/ 	.short	0x010a
        /*0b26*/ 	.byte	0xff
	.zero		1


	//   ....[164]....
        /*0b28*/ 	.word	0x00007e70
        /*0b2c*/ 	.word	0x00000000
        /*0b30*/ 	.word	0x00000000
        /*0b34*/ 	.short	0x010a
        /*0b36*/ 	.byte	0xff
	.zero		1


	//   ....[165]....
        /*0b38*/ 	.word	0x00007ed0
        /*0b3c*/ 	.word	0x00000000
        /*0b40*/ 	.word	0x00000000
        /*0b44*/ 	.short	0x010a
        /*0b46*/ 	.byte	0xff
	.zero		1


	//   ....[166]....
        /*0b48*/ 	.word	0x00007f30
        /*0b4c*/ 	.word	0x00000000
        /*0b50*/ 	.word	0x00000000
        /*0b54*/ 	.short	0x010a
        /*0b56*/ 	.byte	0xff
	.zero		1


	//   ....[167]....
        /*0b58*/ 	.word	0x00007f90
        /*0b5c*/ 	.word	0x00000000
        /*0b60*/ 	.word	0x00000000
        /*0b64*/ 	.short	0x010a
        /*0b66*/ 	.byte	0xff
	.zero		1


	//   ....[168]....
        /*0b68*/ 	.word	0x00007ff0
        /*0b6c*/ 	.word	0x00000000
        /*0b70*/ 	.word	0x00000000
        /*0b74*/ 	.short	0x010a
        /*0b76*/ 	.byte	0xff
	.zero		1


	//   ....[169]....
        /*0b78*/ 	.word	0x00008050
        /*0b7c*/ 	.word	0x00000000
        /*0b80*/ 	.word	0x00000000
        /*0b84*/ 	.short	0x010a
        /*0b86*/ 	.byte	0xff
	.zero		1


	//   ....[170]....
        /*0b88*/ 	.word	0x000080b0
        /*0b8c*/ 	.word	0x00000000
        /*0b90*/ 	.word	0x00000000
        /*0b94*/ 	.short	0x010a
        /*0b96*/ 	.byte	0xff
	.zero		1


	//   ....[171]....
        /*0b98*/ 	.word	0x00008110
        /*0b9c*/ 	.word	0x00000000
        /*0ba0*/ 	.word	0x00000000
        /*0ba4*/ 	.short	0x010a
        /*0ba6*/ 	.byte	0xff
	.zero		1


	//   ....[172]....
        /*0ba8*/ 	.word	0x00008170
        /*0bac*/ 	.word	0x00000000
        /*0bb0*/ 	.word	0x00000000
        /*0bb4*/ 	.short	0x010a
        /*0bb6*/ 	.byte	0xff
	.zero		1


	//   ....[173]....
        /*0bb8*/ 	.word	0x000081d0
        /*0bbc*/ 	.word	0x00000000
        /*0bc0*/ 	.word	0x00000000
        /*0bc4*/ 	.short	0x010a
        /*0bc6*/ 	.byte	0xff
	.zero		1


	//   ....[174]....
        /*0bc8*/ 	.word	0x00008230
        /*0bcc*/ 	.word	0x00000000
        /*0bd0*/ 	.word	0x00000000
        /*0bd4*/ 	.short	0x010a
        /*0bd6*/ 	.byte	0xff
	.zero		1


	//   ....[175]....
        /*0bd8*/ 	.word	0x00008290
        /*0bdc*/ 	.word	0x00000000
        /*0be0*/ 	.word	0x00000000
        /*0be4*/ 	.short	0x010a
        /*0be6*/ 	.byte	0xff
	.zero		1


	//   ....[176]....
        /*0be8*/ 	.word	0x000082e0
        /*0bec*/ 	.word	0x00000002
        /*0bf0*/ 	.word	0x00000230
        /*0bf4*/ 	.short	0x010a
        /*0bf6*/ 	.byte	0xff
	.zero		1


	//   ....[177]....
        /*0bf8*/ 	.word	0x00008340
        /*0bfc*/ 	.word	0x00000002
        /*0c00*/ 	.word	0x000001e0
        /*0c04*/ 	.short	0x010a
        /*0c06*/ 	.byte	0xff
	.zero		1


	//   ....[178]....
        /*0c08*/ 	.word	0x00008390
        /*0c0c*/ 	.word	0x00000002
        /*0c10*/ 	.word	0x000001d0
        /*0c14*/ 	.short	0x010a
        /*0c16*/ 	.byte	0xff
	.zero		1


	//   ....[179]....
        /*0c18*/ 	.word	0x000083f0
        /*0c1c*/ 	.word	0x00000000
        /*0c20*/ 	.word	0x000001e0
        /*0c24*/ 	.short	0x010a
        /*0c26*/ 	.byte	0xff
	.zero		1


	//   ....[180]....
        /*0c28*/ 	.word	0x00008440
        /*0c2c*/ 	.word	0x00000000
        /*0c30*/ 	.word	0x000001d0
        /*0c34*/ 	.short	0x010a
        /*0c36*/ 	.byte	0xff
	.zero		1


	//   ....[181]....
        /*0c38*/ 	.word	0x000084a0
        /*0c3c*/ 	.word	0x00000002
        /*0c40*/ 	.word	0x00000210
        /*0c44*/ 	.short	0x010a
        /*0c46*/ 	.byte	0xff
	.zero		1


	//   ....[182]....
        /*0c48*/ 	.word	0x00008500
        /*0c4c*/ 	.word	0x00000000
        /*0c50*/ 	.word	0x00000000
        /*0c54*/ 	.short	0x010a
        /*0c56*/ 	.byte	0xff
	.zero		1


	//   ....[183]....
        /*0c58*/ 	.word	0x00008560
        /*0c5c*/ 	.word	0x00000000
        /*0c60*/ 	.word	0x00000000
        /*0c64*/ 	.short	0x010a
        /*0c66*/ 	.byte	0xff
	.zero		1


	//   ....[184]....
        /*0c68*/ 	.word	0x000085c0
        /*0c6c*/ 	.word	0x00000000
        /*0c70*/ 	.word	0x00000000
        /*0c74*/ 	.short	0x010a
        /*0c76*/ 	.byte	0xff
	.zero		1


	//   ....[185]....
        /*0c78*/ 	.word	0x00008620
        /*0c7c*/ 	.word	0x00000000
        /*0c80*/ 	.word	0x00000000
        /*0c84*/ 	.short	0x010a
        /*0c86*/ 	.byte	0xff
	.zero		1


	//   ....[186]....
        /*0c88*/ 	.word	0x00008680
        /*0c8c*/ 	.word	0x00000000
        /*0c90*/ 	.word	0x00000000
        /*0c94*/ 	.short	0x010a
        /*0c96*/ 	.byte	0xff
	.zero		1


	//   ....[187]....
        /*0c98*/ 	.word	0x000086d0
        /*0c9c*/ 	.word	0x00000003
        /*0ca0*/ 	.word	0x000001d0
        /*0ca4*/ 	.short	0x010a
        /*0ca6*/ 	.byte	0xff
	.zero		1


	//   ....[188]....
        /*0ca8*/ 	.word	0x00008730
        /*0cac*/ 	.word	0x00000000
        /*0cb0*/ 	.word	0x000001c8
        /*0cb4*/ 	.short	0x010a
        /*0cb6*/ 	.byte	0xff
	.zero		1


	//   ....[189]....
        /*0cb8*/ 	.word	0x00008790
        /*0cbc*/ 	.word	0x00000000
        /*0cc0*/ 	.word	0x000001b8
        /*0cc4*/ 	.short	0x010a
        /*0cc6*/ 	.byte	0xff
	.zero		1


	//   ....[190]....
        /*0cc8*/ 	.word	0x000087e0
        /*0ccc*/ 	.word	0x00000003
        /*0cd0*/ 	.word	0x000001d0
        /*0cd4*/ 	.short	0x010a
        /*0cd6*/ 	.byte	0xff
	.zero		1


	//   ....[191]....
        /*0cd8*/ 	.word	0x00008840
        /*0cdc*/ 	.word	0x00000000
        /*0ce0*/ 	.word	0x000001b0
        /*0ce4*/ 	.short	0x010a
        /*0ce6*/ 	.byte	0xff
	.zero		1


	//   ....[192]....
        /*0ce8*/ 	.word	0x00008890
        /*0cec*/ 	.word	0x00000016
        /*0cf0*/ 	.word	0x000001f0
        /*0cf4*/ 	.short	0x010a
        /*0cf6*/ 	.byte	0xff
	.zero		1


	//----- nvinfo : EIATTR_NUM_MBARRIERS
	.align		4
.L_47:
        /*0cf8*/ 	.byte	0x03, 0x38
        /*0cfa*/ 	.short	0x004a


	//----- nvinfo : EIATTR_EXIT_INSTR_OFFSETS
	.align		4
        /*0cfc*/ 	.byte	0x04, 0x1c
        /*0cfe*/ 	.short	(.L_49 - .L_48)


	//   ....[0]....
.L_48:
        /*0d00*/ 	.word	0x000038c0


	//   ....[1]....
        /*0d04*/ 	.word	0x00003db0


	//   ....[2]....
        /*0d08*/ 	.word	0x00003e10


	//   ....[3]....
        /*0d0c*/ 	.word	0x00004ca0


	//   ....[4]....
        /*0d10*/ 	.word	0x00005980


	//   ....[5]....
        /*0d14*/ 	.word	0x000059c0


	//   ....[6]....
        /*0d18*/ 	.word	0x000077b0


	//----- nvinfo : EIATTR_MAX_THREADS
	.align		4
.L_49:
        /*0d1c*/ 	.byte	0x04, 0x05
        /*0d1e*/ 	.short	(.L_51 - .L_50)
.L_50:
        /*0d20*/ 	.word	0x00000100
        /*0d24*/ 	.word	0x00000001
        /*0d28*/ 	.word	0x00000001


	//----- nvinfo : EIATTR_CRS_STACK_SIZE
	.align		4
.L_51:
        /*0d2c*/ 	.byte	0x04, 0x1e
        /*0d2e*/ 	.short	(.L_53 - .L_52)
.L_52:
        /*0d30*/ 	.word	0x00000000


	//----- nvinfo : EIATTR_CBANK_PARAM_SIZE
	.align		4
.L_53:
        /*0d34*/ 	.byte	0x03, 0x19
        /*0d36*/ 	.short	0x0800


	//----- nvinfo : EIATTR_PARAM_CBANK
	.align		4
        /*0d38*/ 	.byte	0x04, 0x0a
        /*0d3a*/ 	.short	(.L_55 - .L_54)
	.align		4
.L_54:
        /*0d3c*/ 	.word	index@(.nv.constant0._ZN7cutlass13device_kernelINS_4gemm6kernel13GemmUniversalIN4cute5tupleIJiiiiEEENS1_10collective13CollectiveMmaINS1_35MainloopSm100TmaUmmaWarpSpecializedILi27ELi2ELi4ENS5_IJNS4_1CILi4EEENSA_ILi1EEESC_EEEEENS5_IJNSA_ILi64EEESF_SF_EEENS_12float_e4m3_tENS5_IJlSC_lEEESH_SI_NS4_8TiledMMAINS4_8MMA_AtomIJNS4_10MMA_TraitsINS4_19SM100_MMA_F8F6F4_SSEJSH_SH_fSF_SF_NS4_17integral_constantINS4_4UMMA5MajorELSP_0EEESQ_NSN_INSO_7ScaleInELSR_0EEESS_EEEEEENS4_6LayoutINS5_IJSC_SC_SC_EEENS5_IJNSA_ILi0EEESX_SX_EEEEENS5_IJNS4_10UnderscoreES10_S10_EEEEENS4_13SM90_TMA_LOADENS4_14ComposedLayoutINS4_7SwizzleILi2ELi4ELi3EEENS4_18smem_ptr_flag_bitsILi8EEENSV_INS5_IJNSA_ILi8EEESF_EEENS5_IJSF_SC_EEEEEEEvNS4_8identityENS4_23SM90_TMA_LOAD_MULTICASTES1D_vS1E_EENS_8epilogue10collective18CollectiveEpilogueINS1H_23Sm100TmaWarpSpecializedILi1ELi1ELi32ELb0ELb0EEEJSG_NS5_IJNSV_ISF_SC_EES1M_EEESH_SI_SH_SI_NS1H_6fusion15FusionCallbacksIS1L_NS1O_17LinearCombinationISH_fSH_fLNS_15FloatRoundStyleE2EEESG_S1N_JEEENS4_5SM1004TMEM4LOAD26SM100_TMEM_LOAD_16dp32b32xES13_S1D_NS4_39AutoVectorizingCopyWithAssumedAlignmentILi128EEENS4_14SM90_TMA_STOREES1D_S1Z_S1Z_EEEvvEEEEvNT_6ParamsE)
        /*0d40*/ 	.short	0x0380
        /*0d42*/ 	.short	0x0800


	//----- nvinfo : EIATTR_SW_WAR
	.align		4
.L_55:
        /*0d44*/ 	.byte	0x04, 0x36
        /*0d46*/ 	.short	(.L_57 - .L_56)
.L_56:
        /*0d48*/ 	.word	0x00000008
.L_57:


//--------------------- .nv.callgraph             --------------------------
	.section	.nv.callgraph,"",@"SHT_CUDA_CALLGRAPH"
	.align	4
	.sectionentsize	8
	.align		4
        /*0000*/ 	.word	0x00000000
	.align		4
        /*0004*/ 	.word	0xffffffff
	.align		4
        /*0008*/ 	.word	index@(_ZN7cutlass13device_kernelINS_4gemm6kernel13GemmUniversalIN4cute5tupleIJiiiiEEENS1_10collective13CollectiveMmaINS1_35MainloopSm100TmaUmmaWarpSpecializedILi27ELi2ELi4ENS5_IJNS4_1CILi4EEENSA_ILi1EEESC_EEEEENS5_IJNSA_ILi64EEESF_SF_EEENS_12float_e4m3_tENS5_IJlSC_lEEESH_SI_NS4_8TiledMMAINS4_8MMA_AtomIJNS4_10MMA_TraitsINS4_19SM100_MMA_F8F6F4_SSEJSH_SH_fSF_SF_NS4_17integral_constantINS4_4UMMA5MajorELSP_0EEESQ_NSN_INSO_7ScaleInELSR_0EEESS_EEEEEENS4_6LayoutINS5_IJSC_SC_SC_EEENS5_IJNSA_ILi0EEESX_SX_EEEEENS5_IJNS4_10UnderscoreES10_S10_EEEEENS4_13SM90_TMA_LOADENS4_14ComposedLayoutINS4_7SwizzleILi2ELi4ELi3EEENS4_18smem_ptr_flag_bitsILi8EEENSV_INS5_IJNSA_ILi8EEESF_EEENS5_IJSF_SC_EEEEEEEvNS4_8identityENS4_23SM90_TMA_LOAD_MULTICASTES1D_vS1E_EENS_8epilogue10collective18CollectiveEpilogueINS1H_23Sm100TmaWarpSpecializedILi1ELi1ELi32ELb0ELb0EEEJSG_NS5_IJNSV_ISF_SC_EES1M_EEESH_SI_SH_SI_NS1H_6fusion15FusionCallbacksIS1L_NS1O_17LinearCombinationISH_fSH_fLNS_15FloatRoundStyleE2EEESG_S1N_JEEENS4_5SM1004TMEM4LOAD26SM100_TMEM_LOAD_16dp32b32xES13_S1D_NS4_39AutoVectorizingCopyWithAssumedAlignmentILi128EEENS4_14SM90_TMA_STOREES1D_S1Z_S1Z_EEEvvEEEEvNT_6ParamsE)
	.align		4
        /*000c*/ 	.word	index@(__assertfail)
	.align		4
        /*0010*/ 	.word	0x00000000
	.align		4
        /*0014*/ 	.word	0xfffffffe
	.align		4
        /*0018*/ 	.word	0x00000000
	.align		4
        /*001c*/ 	.word	0xfffffffd
	.align		4
        /*0020*/ 	.word	0x00000000
	.align		4
        /*0024*/ 	.word	0xfffffffc


//--------------------- .nv.constant4             --------------------------
	.section	.nv.constant4,"a",@progbits
	.align	8
	.align		8
.nv.constant4:
        /*0000*/ 	.dword	__assertfail
	.align		8
        /*0008*/ 	.dword	__unnamed_1
	.align		8
        /*0010*/ 	.dword	__unnamed_2
	.align		8
        /*0018*/ 	.dword	_ZN40_INTERNAL_fe433ac8_4_k_cu_238c1c8c_308094cuda3std3__45__cpo5beginE
	.align		8
        /*0020*/ 	.dword	_ZN40_INTERNAL_fe433ac8_4_k_cu_238c1c8c_308094cuda3std3__45__cpo3endE
	.align		8
        /*0028*/ 	.dword	_ZN40_INTERNAL_fe433ac8_4_k_cu_238c1c8c_308094cuda3std3__45__cpo6cbeginE
	.align		8
        /*0030*/ 	.dword	_ZN40_INTERNAL_fe433ac8_4_k_cu_238c1c8c_308094cuda3std3__45__cpo4cendE
	.align		8
        /*0038*/ 	.dword	_ZN40_INTERNAL_fe433ac8_4_k_cu_238c1c8c_308094cuda3std3__442_GLOBAL__N__fe433ac8_4_k_cu_238c1c8c_308096ignoreE
	.align		8
        /*0040*/ 	.dword	_ZN40_INTERNAL_fe433ac8_4_k_cu_238c1c8c_308094cuda3std3__419piecewise_constructE
	.align		8
        /*0048*/ 	.dword	_ZN40_INTERNAL_fe433ac8_4_k_cu_238c1c8c_308094cuda3std3__48in_placeE
	.align		8
        /*0050*/ 	.dword	_ZN40_INTERNAL_fe433ac8_4_k_cu_238c1c8c_308094cuda3std6ranges3__45__cpo4swapE
	.align		8
        /*0058*/ 	.dword	_ZN40_INTERNAL_fe433ac8_4_k_cu_238c1c8c_308094cuda3std6ranges3__45__cpo9iter_moveE
	.align		8
        /*0060*/ 	.dword	_ZN40_INTERNAL_fe433ac8_4_k_cu_238c1c8c_308094cute7productE
	.align		8
        /*0068*/ 	.dword	_ZN40_INTERNAL_fe433ac8_4_k_cu_238c1c8c_308094cute1_E
	.align		8
        /*0070*/ 	.dword	$str$25
	.align		8
        /*0078*/ 	.dword	$str$26
	.align		8
        /*0080*/ 	.dword	$str$27
	.align		8
        /*0088*/ 	.dword	$str$28


//--------------------- .text._ZN7cutlass13device_kernelINS_4gemm6kernel13GemmUniversalIN4cute5tupleIJiiiiEEENS1_10collective13CollectiveMmaINS1_35MainloopSm100TmaUmmaWarpSpecializedILi27ELi2ELi4ENS5_IJNS4_1CILi4EEENSA_ILi1EEESC_EEEEENS5_IJNSA_ILi64EEESF_SF_EEENS_12float_e4m3_tENS5_IJlSC_lEEESH_SI_NS4_8TiledMMAINS4_8MMA_AtomIJNS4_10MMA_TraitsINS4_19SM100_MMA_F8F6F4_SSEJSH_SH_fSF_SF_NS4_17integral_constantINS4_4UMMA5MajorELSP_0EEESQ_NSN_INSO_7ScaleInELSR_0EEESS_EEEEEENS4_6LayoutINS5_IJSC_SC_SC_EEENS5_IJNSA_ILi0EEESX_SX_EEEEENS5_IJNS4_10UnderscoreES10_S10_EEEEENS4_13SM90_TMA_LOADENS4_14ComposedLayoutINS4_7SwizzleILi2ELi4ELi3EEENS4_18smem_ptr_flag_bitsILi8EEENSV_INS5_IJNSA_ILi8EEESF_EEENS5_IJSF_SC_EEEEEEEvNS4_8identityENS4_23SM90_TMA_LOAD_MULTICASTES1D_vS1E_EENS_8epilogue10collective18CollectiveEpilogueINS1H_23Sm100TmaWarpSpecializedILi1ELi1ELi32ELb0ELb0EEEJSG_NS5_IJNSV_ISF_SC_EES1M_EEESH_SI_SH_SI_NS1H_6fusion15FusionCallbacksIS1L_NS1O_17LinearCombinationISH_fSH_fLNS_15FloatRoundStyleE2EEESG_S1N_JEEENS4_5SM1004TMEM4LOAD26SM100_TMEM_LOAD_16dp32b32xES13_S1D_NS4_39AutoVectorizingCopyWithAssumedAlignmentILi128EEENS4_14SM90_TMA_STOREES1D_S1Z_S1Z_EEEvvEEEEvNT_6ParamsE --------------------------
	.section	.text._ZN7cutlass13device_kernelINS_4gemm6kernel13GemmUniversalIN4cute5tupleIJiiiiEEENS1_10collective13CollectiveMmaINS1_35MainloopSm100TmaUmmaWarpSpecializedILi27ELi2ELi4ENS5_IJNS4_1CILi4EEENSA_ILi1EEESC_EEEEENS5_IJNSA_ILi64EEESF_SF_EEENS_12float_e4m3_tENS5_IJlSC_lEEESH_SI_NS4_8TiledMMAINS4_8MMA_AtomIJNS4_10MMA_TraitsINS4_19SM100_MMA_F8F6F4_SSEJSH_SH_fSF_SF_NS4_17integral_constantINS4_4UMMA5MajorELSP_0EEESQ_NSN_INSO_7ScaleInELSR_0EEESS_EEEEEENS4_6LayoutINS5_IJSC_SC_SC_EEENS5_IJNSA_ILi0EEESX_SX_EEEEENS5_IJNS4_10UnderscoreES10_S10_EEEEENS4_13SM90_TMA_LOADENS4_14ComposedLayoutINS4_7SwizzleILi2ELi4ELi3EEENS4_18smem_ptr_flag_bitsILi8EEENSV_INS5_IJNSA_ILi8EEESF_EEENS5_IJSF_SC_EEEEEEEvNS4_8identityENS4_23SM90_TMA_LOAD_MULTICASTES1D_vS1E_EENS_8epilogue10collective18CollectiveEpilogueINS1H_23Sm100TmaWarpSpecializedILi1ELi1ELi32ELb0ELb0EEEJSG_NS5_IJNSV_ISF_SC_EES1M_EEESH_SI_SH_SI_NS1H_6fusion15FusionCallbacksIS1L_NS1O_17LinearCombinationISH_fSH_fLNS_15FloatRoundStyleE2EEESG_S1N_JEEENS4_5SM1004TMEM4LOAD26SM100_TMEM_LOAD_16dp32b32xES13_S1D_NS4_39AutoVectorizingCopyWithAssumedAlignmentILi128EEENS4_14SM90_TMA_STOREES1D_S1Z_S1Z_EEEvvEEEEvNT_6ParamsE,"ax",@progbits
	.align	128
.text._ZN7cutlass13device_kernelINS_4gemm6kernel13GemmUniversalIN4cute5tupleIJiiiiEEENS1_10collective13CollectiveMmaINS1_35MainloopSm100TmaUmmaWarpSpecializedILi27ELi2ELi4ENS5_IJNS4_1CILi4EEENSA_ILi1EEESC_EEEEENS5_IJNSA_ILi64EEESF_SF_EEENS_12float_e4m3_tENS5_IJlSC_lEEESH_SI_NS4_8TiledMMAINS4_8MMA_AtomIJNS4_10MMA_TraitsINS4_19SM100_MMA_F8F6F4_SSEJSH_SH_fSF_SF_NS4_17integral_constantINS4_4UMMA5MajorELSP_0EEESQ_NSN_INSO_7ScaleInELSR_0EEESS_EEEEEENS4_6LayoutINS5_IJSC_SC_SC_EEENS5_IJNSA_ILi0EEESX_SX_EEEEENS5_IJNS4_10UnderscoreES10_S10_EEEEENS4_13SM90_TMA_LOADENS4_14ComposedLayoutINS4_7SwizzleILi2ELi4ELi3EEENS4_18smem_ptr_flag_bitsILi8EEENSV_INS5_IJNSA_ILi8EEESF_EEENS5_IJSF_SC_EEEEEEEvNS4_8identityENS4_23SM90_TMA_LOAD_MULTICASTES1D_vS1E_EENS_8epilogue10collective18CollectiveEpilogueINS1H_23Sm100TmaWarpSpecializedILi1ELi1ELi32ELb0ELb0EEEJSG_NS5_IJNSV_ISF_SC_EES1M_EEESH_SI_SH_SI_NS1H_6fusion15FusionCallbacksIS1L_NS1O_17LinearCombinationISH_fSH_fLNS_15FloatRoundStyleE2EEESG_S1N_JEEENS4_5SM1004TMEM4LOAD26SM100_TMEM_LOAD_16dp32b32xES13_S1D_NS4_39AutoVectorizingCopyWithAssumedAlignmentILi128EEENS4_14SM90_TMA_STOREES1D_S1Z_S1Z_EEEvvEEEEvNT_6ParamsE:
        .type           _ZN7cutlass13device_kernelINS_4gemm6kernel13GemmUniversalIN4cute5tupleIJiiiiEEENS1_10collective13CollectiveMmaINS1_35MainloopSm100TmaUmmaWarpSpecializedILi27ELi2ELi4ENS5_IJNS4_1CILi4EEENSA_ILi1EEESC_EEEEENS5_IJNSA_ILi64EEESF_SF_EEENS_12float_e4m3_tENS5_IJlSC_lEEESH_SI_NS4_8TiledMMAINS4_8MMA_AtomIJNS4_10MMA_TraitsINS4_19SM100_MMA_F8F6F4_SSEJSH_SH_fSF_SF_NS4_17integral_constantINS4_4UMMA5MajorELSP_0EEESQ_NSN_INSO_7ScaleInELSR_0EEESS_EEEEEENS4_6LayoutINS5_IJSC_SC_SC_EEENS5_IJNSA_ILi0EEESX_SX_EEEEENS5_IJNS4_10UnderscoreES10_S10_EEEEENS4_13SM90_TMA_LOADENS4_14ComposedLayoutINS4_7SwizzleILi2ELi4ELi3EEENS4_18smem_ptr_flag_bitsILi8EEENSV_INS5_IJNSA_ILi8EEESF_EEENS5_IJSF_SC_EEEEEEEvNS4_8identityENS4_23SM90_TMA_LOAD_MULTICASTES1D_vS1E_EENS_8epilogue10collective18CollectiveEpilogueINS1H_23Sm100TmaWarpSpecializedILi1ELi1ELi32ELb0ELb0EEEJSG_NS5_IJNSV_ISF_SC_EES1M_EEESH_SI_SH_SI_NS1H_6fusion15FusionCallbacksIS1L_NS1O_17LinearCombinationISH_fSH_fLNS_15FloatRoundStyleE2EEESG_S1N_JEEENS4_5SM1004TMEM4LOAD26SM100_TMEM_LOAD_16dp32b32xES13_S1D_NS4_39AutoVectorizingCopyWithAssumedAlignmentILi128EEENS4_14SM90_TMA_STOREES1D_S1Z_S1Z_EEEvvEEEEvNT_6ParamsE,@function
        .size           _ZN7cutlass13device_kernelINS_4gemm6kernel13GemmUniversalIN4cute5tupleIJiiiiEEENS1_10collective13CollectiveMmaINS1_35MainloopSm100TmaUmmaWarpSpecializedILi27ELi2ELi4ENS5_IJNS4_1CILi4EEENSA_ILi1EEESC_EEEEENS5_IJNSA_ILi64EEESF_SF_EEENS_12float_e4m3_tENS5_IJlSC_lEEESH_SI_NS4_8TiledMMAINS4_8MMA_AtomIJNS4_10MMA_TraitsINS4_19SM100_MMA_F8F6F4_SSEJSH_SH_fSF_SF_NS4_17integral_constantINS4_4UMMA5MajorELSP_0EEESQ_NSN_INSO_7ScaleInELSR_0EEESS_EEEEEENS4_6LayoutINS5_IJSC_SC_SC_EEENS5_IJNSA_ILi0EEESX_SX_EEEEENS5_IJNS4_10UnderscoreES10_S10_EEEEENS4_13SM90_TMA_LOADENS4_14ComposedLayoutINS4_7SwizzleILi2ELi4ELi3EEENS4_18smem_ptr_flag_bitsILi8EEENSV_INS5_IJNSA_ILi8EEESF_EEENS5_IJSF_SC_EEEEEEEvNS4_8identityENS4_23SM90_TMA_LOAD_MULTICASTES1D_vS1E_EENS_8epilogue10collective18CollectiveEpilogueINS1H_23Sm100TmaWarpSpecializedILi1ELi1ELi32ELb0ELb0EEEJSG_NS5_IJNSV_ISF_SC_EES1M_EEESH_SI_SH_SI_NS1H_6fusion15FusionCallbacksIS1L_NS1O_17LinearCombinationISH_fSH_fLNS_15FloatRoundStyleE2EEESG_S1N_JEEENS4_5SM1004TMEM4LOAD26SM100_TMEM_LOAD_16dp32b32xES13_S1D_NS4_39AutoVectorizingCopyWithAssumedAlignmentILi128EEENS4_14SM90_TMA_STOREES1D_S1Z_S1Z_EEEvvEEEEvNT_6ParamsE,(.L_x_205 - _ZN7cutlass13device_kernelINS_4gemm6kernel13GemmUniversalIN4cute5tupleIJiiiiEEENS1_10collective13CollectiveMmaINS1_35MainloopSm100TmaUmmaWarpSpecializedILi27ELi2ELi4ENS5_IJNS4_1CILi4EEENSA_ILi1EEESC_EEEEENS5_IJNSA_ILi64EEESF_SF_EEENS_12float_e4m3_tENS5_IJlSC_lEEESH_SI_NS4_8TiledMMAINS4_8MMA_AtomIJNS4_10MMA_TraitsINS4_19SM100_MMA_F8F6F4_SSEJSH_SH_fSF_SF_NS4_17integral_constantINS4_4UMMA5MajorELSP_0EEESQ_NSN_INSO_7ScaleInELSR_0EEESS_EEEEEENS4_6LayoutINS5_IJSC_SC_SC_EEENS5_IJNSA_ILi0EEESX_SX_EEEEENS5_IJNS4_10UnderscoreES10_S10_EEEEENS4_13SM90_TMA_LOADENS4_14ComposedLayoutINS4_7SwizzleILi2ELi4ELi3EEENS4_18smem_ptr_flag_bitsILi8EEENSV_INS5_IJNSA_ILi8EEESF_EEENS5_IJSF_SC_EEEEEEEvNS4_8identityENS4_23SM90_TMA_LOAD_MULTICASTES1D_vS1E_EENS_8epilogue10collective18CollectiveEpilogueINS1H_23Sm100TmaWarpSpecializedILi1ELi1ELi32ELb0ELb0EEEJSG_NS5_IJNSV_ISF_SC_EES1M_EEESH_SI_SH_SI_NS1H_6fusion15FusionCallbacksIS1L_NS1O_17LinearCombinationISH_fSH_fLNS_15FloatRoundStyleE2EEESG_S1N_JEEENS4_5SM1004TMEM4LOAD26SM100_TMEM_LOAD_16dp32b32xES13_S1D_NS4_39AutoVectorizingCopyWithAssumedAlignmentILi128EEENS4_14SM90_TMA_STOREES1D_S1Z_S1Z_EEEvvEEEEvNT_6ParamsE)
        .other          _ZN7cutlass13device_kernelINS_4gemm6kernel13GemmUniversalIN4cute5tupleIJiiiiEEENS1_10collective13CollectiveMmaINS1_35MainloopSm100TmaUmmaWarpSpecializedILi27ELi2ELi4ENS5_IJNS4_1CILi4EEENSA_ILi1EEESC_EEEEENS5_IJNSA_ILi64EEESF_SF_EEENS_12float_e4m3_tENS5_IJlSC_lEEESH_SI_NS4_8TiledMMAINS4_8MMA_AtomIJNS4_10MMA_TraitsINS4_19SM100_MMA_F8F6F4_SSEJSH_SH_fSF_SF_NS4_17integral_constantINS4_4UMMA5MajorELSP_0EEESQ_NSN_INSO_7ScaleInELSR_0EEESS_EEEEEENS4_6LayoutINS5_IJSC_SC_SC_EEENS5_IJNSA_ILi0EEESX_SX_EEEEENS5_IJNS4_10UnderscoreES10_S10_EEEEENS4_13SM90_TMA_LOADENS4_14ComposedLayoutINS4_7SwizzleILi2ELi4ELi3EEENS4_18smem_ptr_flag_bitsILi8EEENSV_INS5_IJNSA_ILi8EEESF_EEENS5_IJSF_SC_EEEEEEEvNS4_8identityENS4_23SM90_TMA_LOAD_MULTICASTES1D_vS1E_EENS_8epilogue10collective18CollectiveEpilogueINS1H_23Sm100TmaWarpSpecializedILi1ELi1ELi32ELb0ELb0EEEJSG_NS5_IJNSV_ISF_SC_EES1M_EEESH_SI_SH_SI_NS1H_6fusion15FusionCallbacksIS1L_NS1O_17LinearCombinationISH_fSH_fLNS_15FloatRoundStyleE2EEESG_S1N_JEEENS4_5SM1004TMEM4LOAD26SM100_TMEM_LOAD_16dp32b32xES13_S1D_NS4_39AutoVectorizingCopyWithAssumedAlignmentILi128EEENS4_14SM90_TMA_STOREES1D_S1Z_S1Z_EEEvvEEEEvNT_6ParamsE,@"STO_CUDA_ENTRY STV_DEFAULT"
_ZN7cutlass13device_kernelINS_4gemm6kernel13GemmUniversalIN4cute5tupleIJiiiiEEENS1_10collective13CollectiveMmaINS1_35MainloopSm100TmaUmmaWarpSpecializedILi27ELi2ELi4ENS5_IJNS4_1CILi4EEENSA_ILi1EEESC_EEEEENS5_IJNSA_ILi64EEESF_SF_EEENS_12float_e4m3_tENS5_IJlSC_lEEESH_SI_NS4_8TiledMMAINS4_8MMA_AtomIJNS4_10MMA_TraitsINS4_19SM100_MMA_F8F6F4_SSEJSH_SH_fSF_SF_NS4_17integral_constantINS4_4UMMA5MajorELSP_0EEESQ_NSN_INSO_7ScaleInELSR_0EEESS_EEEEEENS4_6LayoutINS5_IJSC_SC_SC_EEENS5_IJNSA_ILi0EEESX_SX_EEEEENS5_IJNS4_10UnderscoreES10_S10_EEEEENS4_13SM90_TMA_LOADENS4_14ComposedLayoutINS4_7SwizzleILi2ELi4ELi3EEENS4_18smem_ptr_flag_bitsILi8EEENSV_INS5_IJNSA_ILi8EEESF_EEENS5_IJSF_SC_EEEEEEEvNS4_8identityENS4_23SM90_TMA_LOAD_MULTICASTES1D_vS1E_EENS_8epilogue10collective18CollectiveEpilogueINS1H_23Sm100TmaWarpSpecializedILi1ELi1ELi32ELb0ELb0EEEJSG_NS5_IJNSV_ISF_SC_EES1M_EEESH_SI_SH_SI_NS1H_6fusion15FusionCallbacksIS1L_NS1O_17LinearCombinationISH_fSH_fLNS_15FloatRoundStyleE2EEESG_S1N_JEEENS4_5SM1004TMEM4LOAD26SM100_TMEM_LOAD_16dp32b32xES13_S1D_NS4_39AutoVectorizingCopyWithAssumedAlignmentILi128EEENS4_14SM90_TMA_STOREES1D_S1Z_S1Z_EEEvvEEEEvNT_6ParamsE:
[----:B------:R-:W1:Y:S01]  /*0000*/  LDC R1, c[0x0][0x37c] ;  /* 0x0000df00ff017b82 */ /* 0x000e620000000800 */
[----:B------:R-:W2:Y:S01]  /*0010*/  S2R R76, SR_TID.X ;  /* 0x00000000004c7919 */ /* 0x000ea20000002100 */
[----:B------:R-:W3:Y:S01]  /*0020*/  LDCU.64 UR8, c[0x0][0x890] ;  /* 0x00011200ff0877ac */ /* 0x000ee20008000a00 */
[----:B------:R-:W-:Y:S02]  /*0030*/  PRMT R79, RZ, 0x7610, R79 ;  /* 0x00007610ff4f7816 */ /* 0x000fe4000000004f */
[----:B------:R-:W-:Y:S01]  /*0040*/  ELECT P3, URZ, PT ;  /* 0x0000000000ff782f */ /* 0x000fe20003860000 */
[----:B---3--:R-:W-:-:S04]  /*0050*/  UISETP.NE.U32.AND UP0, UPT, UR8, URZ, UPT ;  /* 0x000000ff0800728c */ /* 0x008fc8000bf05070 */
[----:B------:R-:W-:Y:S01]  /*0060*/  UISETP.NE.AND.EX UP0, UPT, UR9, URZ, UPT, UP0 ;  /* 0x000000ff0900728c */ /* 0x000fe2000bf05300 */
[----:B--2---:R-:W-:-:S05]  /*0070*/  SHF.R.U32.HI R80, RZ, 0x5, R76 ;  /* 0x00000005ff507819 */ /* 0x004fca000001164c */
[----:B------:R-:W2:Y:S02]  /*0080*/  SHFL.IDX PT, R0, R80, RZ, 0x1f ;  /* 0x00001fff50007589 */ /* 0x000ea400000e0000 */
[----:B--2---:R-:W-:Y:S01]  /*0090*/  R2UR UR18, R0 ;  /* 0x00000000001272ca */ /* 0x004fe200000e0000 */
[----:B-1----:R-:W-:-:S14]  /*00a0*/  BRA.U UP0, `(.L_x_0) ;  /* 0x0000000100307547 */ /* 0x002fdc000b800000 */
[----:B------:R-:W1:Y:S02]  /*00b0*/  LDCU.64 UR4, c[0x0][0x888] ;  /* 0x00011100ff0477ac */ /* 0x000e640008000a00 */
[----:B-1----:R-:W-:-:S04]  /*00c0*/  UISETP.NE.U32.AND UP0, UPT, UR4, URZ, UPT ;  /* 0x000000ff0400728c */ /* 0x002fc8000bf05070 */
[----:B------:R-:W-:-:S09]  /*00d0*/  UISETP.NE.AND.EX UP0, UPT, UR5, URZ, UPT, UP0 ;  /* 0x000000ff0500728c */ /* 0x000fd2000bf05300 */
[----:B------:R-:W-:Y:S05]  /*00e0*/  BRA.U !UP0, `(.L_x_1) ;  /* 0x0000000108147547 */ /* 0x000fea000b800000 */
[----:B------:R-:W1:Y:S01]  /*00f0*/  LDC.64 R2, c[0x0][0x888] ;  /* 0x00022200ff027b82 */ /* 0x000e620000000a00 */
[----:B------:R-:W1:Y:S02]  /*0100*/  LDCU.64 UR4, c[0x0][0x358] ;  /* 0x00006b00ff0477ac */ /* 0x000e640008000a00 */
[----:B-1----:R1:W5:Y:S01]  /*0110*/  LDG.E R39, desc[UR4][R2.64] ;  /* 0x0000000402277981 */ /* 0x002362000c1e1900 */
[----:B------:R-:W-:Y:S01]  /*0120*/  HFMA2 R79, -RZ, RZ, 0, 5.9604644775390625e-08 ;  /* 0x00000001ff4f7431 */ /* 0x000fe200000001ff */
[----:B------:R-:W-:Y:S05]  /*0130*/  BRA `(.L_x_0) ;  /* 0x00000000000c7947 */ /* 0x000fea0003800000 */
.L_x_1:
[----:B------:R-:W1:Y:S01]  /*0140*/  LDCU UR4, c[0x0][0x880] ;  /* 0x00011000ff0477ac */ /* 0x000e620008000800 */
[----:B------:R-:W-:Y:S01]  /*0150*/  HFMA2 R79, -RZ, RZ, 0, 5.9604644775390625e-08 ;  /* 0x00000001ff4f7431 */ /* 0x000fe200000001ff */
[----:B-1----:R-:W-:-:S07]  /*0160*/  MOV R39, UR4 ;  /* 0x0000000400277c02 */ /* 0x002fce0008000f00 */
.L_x_0:
[----:B------:R-:W2:Y:S02]  /*0170*/  LDCU.64 UR4, c[0x0][0x8b0] ;  /* 0x00011600ff0477ac */ /* 0x000ea40008000a00 */
[----:B--2---:R-:W-:-:S04]  /*0180*/  UISETP.NE.U32.AND UP0, UPT, UR4, URZ, UPT ;  /* 0x000000ff0400728c */ /* 0x004fc8000bf05070 */
[----:B------:R-:W-:-:S09]  /*0190*/  UISETP.NE.AND.EX UP0, UPT, UR5, URZ, UPT, UP0 ;  /* 0x000000ff0500728c */ /* 0x000fd2000bf05300 */
[----:B------:R-:W-:Y:S05]  /*01a0*/  BRA.U UP0, `(.L_x_2) ;  /* 0x0000000100287547 */ /* 0x000fea000b800000 */
[----:B------:R-:W2:Y:S02]  /*01b0*/  LDCU.64 UR4, c[0x0][0x8a8] ;  /* 0x00011500ff0477ac */ /* 0x000ea40008000a00 */
[----:B--2---:R-:W-:-:S04]  /*01c0*/  UISETP.NE.U32.AND UP0, UPT, UR4, URZ, UPT ;  /* 0x000000ff0400728c */ /* 0x004fc8000bf05070 */
[----:B------:R-:W-:-:S09]  /*01d0*/  UISETP.NE.AND.EX UP0, UPT, UR5, URZ, UPT, UP0 ;  /* 0x000000ff0500728c */ /* 0x000fd2000bf05300 */
[----:B------:R-:W-:Y:S05]  /*01e0*/  BRA.U !UP0, `(.L_x_3) ;  /* 0x0000000108107547 */ /* 0x000fea000b800000 */
[----:B-1----:R-:W1:Y:S01]  /*01f0*/  LDC.64 R2, c[0x0][0x8a8] ;  /* 0x00022a00ff027b82 */ /* 0x002e620000000a00 */
[----:B------:R-:W1:Y:S02]  /*0200*/  LDCU.64 UR4, c[0x0][0x358] ;  /* 0x00006b00ff0477ac */ /* 0x000e640008000a00 */
[----:B-1----:R2:W5:Y:S01]  /*0210*/  LDG.E R38, desc[UR4][R2.64] ;  /* 0x0000000402267981 */ /* 0x002562000c1e1900 */
[----:B------:R-:W-:Y:S05]  /*0220*/  BRA `(.L_x_2) ;  /* 0x0000000000087947 */ /* 0x000fea0003800000 */
.L_x_3:
[----:B------:R-:W2:Y:S02]  /*0230*/  LDCU UR4, c[0x0][0x8a0] ;  /* 0x00011400ff0477ac */ /* 0x000ea40008000800 */
[----:B--2---:R-:W-:Y:S02]  /*0240*/  MOV R38, UR4 ;  /* 0x0000000400267c02 */ /* 0x004fe40008000f00 */
.L_x_2:
[----:B------:R-:W-:Y:S01]  /*0250*/  IMAD.U32 R0, RZ, RZ, UR18 ;  /* 0x00000012ff007e24 */ /* 0x000fe2000f8e00ff */
[----:B------:R-:W-:Y:S04]  /*0260*/  BSSY.RECONVERGENT B0, `(.L_x_4) ;  /* 0x000000c000007945 */ /* 0x000fe80003800200 */
[C---:B------:R-:W-:Y:S02]  /*0270*/  ISETP.NE.OR P1, PT, R0.reuse, 0x1, !P3 ;  /* 0x000000010000780c */ /* 0x040fe40005f25670 */
[----:B------:R-:W-:-:S11]  /*0280*/  ISETP.NE.OR P0, PT, R0, 0x3, !P3 ;  /* 0x000000030000780c */ /* 0x000fd60005f05670 */
[----:B------:R-:W-:Y:S05]  /*0290*/  @P1 BRA `(.L_x_5) ;  /* 0x0000000000201947 */ /* 0x000fea0003800000 */
[----:B------:R-:W3:Y:S02]  /*02a0*/  LDCU.64 UR4, c[0x0][0x348] ;  /* 0x00006900ff0477ac */ /* 0x000ee40008000a00 */
[----:B---3--:R-:W-:Y:S02]  /*02b0*/  UIADD3 UR6, UP1, UPT, UR4, 0x80, URZ ;  /* 0x0000008004067890 */ /* 0x008fe4000ff3e0ff */
[----:B------:R-:W-:Y:S02]  /*02c0*/  UIADD3 UR4, UP0, UPT, UR4, 0x180, URZ ;  /* 0x0000018004047890 */ /* 0x000fe4000ff1e0ff */
[----:B------:R-:W-:Y:S02]  /*02d0*/  UIADD3.X UR7, UPT, UPT, URZ, UR5, URZ, UP1, !UPT ;  /* 0x00000005ff077290 */ /* 0x000fe40008ffe4ff */
[----:B------:R-:W-:-:S07]  /*02e0*/  UIADD3.X UR5, UPT, UPT, URZ, UR5, URZ, UP0, !UPT ;  /* 0x00000005ff057290 */ /* 0x000fce00087fe4ff */
[----:B------:R3:W-:Y:S02]  /*02f0*/  UTMACCTL.PF [UR6] ;  /* 0x00000000060079b9 */ /* 0x0007e40008040000 */
[----:B------:R3:W-:Y:S02]  /*0300*/  UTMACCTL.PF [UR4] ;  /* 0x00000000040079b9 */ /* 0x0007e40008040000 */
[----:B---3--:R-:W-:Y:S01]  /*0310*/  NOP ;  /* 0x0000000000007918 */ /* 0x008fe20000000000 */
.L_x_5:
[----:B------:R-:W-:Y:S05]  /*0320*/  BSYNC.RECONVERGENT B0 ;  /* 0x0000000000007941 */ /* 0x000fea0003800200 */
.L_x_4:
[----:B------:R-:W-:Y:S04]  /*0330*/  BSSY.RECONVERGENT B0, `(.L_x_6) ;  /* 0x000000a000007945 */ /* 0x000fe80003800200 */
        /* <DEDUP_REMOVED lines=9> */
.L_x_7:
[----:B------:R-:W-:Y:S05]  /*03d0*/  BSYNC.RECONVERGENT B0 ;  /* 0x0000000000007941 */ /* 0x000fea0003800200 */
.L_x_6:
[----:B------:R-:W3:Y:S01]  /*03e0*/  LDCU.64 UR4, c[0x0][0x888] ;  /* 0x00011100ff0477ac */ /* 0x000ee20008000a00 */
[----:B------:R-:W-:Y:S02]  /*03f0*/  UISETP.EQ.U32.AND UP2, UPT, UR8, URZ, UPT ;  /* 0x000000ff0800728c */ /* 0x000fe4000bf42070 */
[----:B------:R-:W-:Y:S02]  /*0400*/  UPLOP3.LUT UP3, UPT, UPT, UPT, UPT, 0x80, 0x8 ;  /* 0x000000000008789c */ /* 0x000fe40003f6f070 */
[----:B---3--:R-:W-:-:S04]  /*0410*/  UISETP.NE.U32.AND UP0, UPT, UR4, URZ, UPT ;  /* 0x000000ff0400728c */ /* 0x008fc8000bf05070 */
[----:B------:R-:W-:-:S04]  /*0420*/  UISETP.NE.AND.EX UP1, UPT, UR5, URZ, UPT, UP0 ;  /* 0x000000ff0500728c */ /* 0x000fc8000bf25300 */
[----:B------:R-:W-:-:S04]  /*0430*/  UISETP.EQ.OR.EX UP4, UPT, UR9, URZ, !UP1, UP2 ;  /* 0x000000ff0900728c */ /* 0x000fc8000cf82720 */
[----:B------:R-:W-:-:S05]  /*0440*/  UP2UR UR61, UPR, URZ, 0x10 ;  /* 0x00000010ff3d7883 */ /* 0x000fca0008000000 */
[----:B------:R-:W-:Y:S07]  /*0450*/  BRA.U !UP4, `(.L_x_8) ;  /* 0x000000010c207547 */ /* 0x000fee000b800000 */
[----:B------:R-:W-:Y:S01]  /*0460*/  UISETP.NE.U32.AND UP2, UPT, UR8, URZ, UPT ;  /* 0x000000ff0800728c */ /* 0x000fe2000bf45070 */
[----:B-----5:R-:W-:Y:S01]  /*0470*/  FSETP.NEU.AND P0, PT, R39, RZ, PT ;  /* 0x000000ff2700720b */ /* 0x020fe20003f0d000 */
[----:B------:R-:W-:Y:S02]  /*0480*/  USEL UR4, URZ, 0xffffffff, UP1 ;  /* 0xffffffffff047887 */ /* 0x000fe40008800000 */
[----:B------:R-:W-:-:S10]  /*0490*/  UISETP.NE.AND.EX UP2, UPT, UR9, URZ, UPT, UP2 ;  /* 0x000000ff0900728c */ /* 0x000fd4000bf45320 */
[----:B------:R-:W-:Y:S01]  /*04a0*/  VOTEU.ANY UP0, P0 ;  /* 0x0000000000ff7886 */ /* 0x000fe20000000100 */
[----:B------:R-:W-:-:S04]  /*04b0*/  @!UP2 USEL UR4, URZ, 0xffffffff, UP0 ;  /* 0xffffffffff04a887 */ /* 0x000fc80008000000 */
[----:B------:R-:W-:-:S04]  /*04c0*/  ULOP3.LUT UR4, UR4, 0x1, URZ, 0xc0, !UPT ;  /* 0x0000000104047892 */ /* 0x000fc8000f8ec0ff */
[----:B------:R-:W-:-:S11]  /*04d0*/  UISETP.NE.U32.AND UP3, UPT, UR4, 0x1, UPT ;  /* 0x000000010400788c */ /* 0x000fd6000bf65070 */
.L_x_8:
[----:B-12---:R-:W1:Y:S02]  /*04e0*/  SHFL.IDX PT, R2, R80, RZ, 0x1f ;  /* 0x00001fff50027589 */ /* 0x006e6400000e0000 */
[----:B-1----:R-:W-:-:S13]  /*04f0*/  ISETP.NE.AND P0, PT, R2, RZ, PT ;  /* 0x000000ff0200720c */ /* 0x002fda0003f05270 */
[----:B------:R-:W-:Y:S05]  /*0500*/  @P0 BRA `(.L_x_9) ;  /* 0x00000004001c0947 */ /* 0x000fea0003800000 */
[----:B------:R-:W-:Y:S01]  /*0510*/  ELECT P0, URZ, PT ;  /* 0x0000000000ff782f */ /* 0x000fe20003800000 */
[----:B------:R-:W-:-:S12]  /*0520*/  BSSY.RECONVERGENT B0, `(.L_x_9) ;  /* 0x0000045000007945 */ /* 0x000fd80003800200 */
[----:B------:R-:W-:Y:S05]  /*0530*/  @!P0 BRA `(.L_x_10) ;  /* 0x00000004000c8947 */ /* 0x000fea0003800000 */
[----:B------:R-:W1:Y:S01]  /*0540*/  S2UR UR4, SR_CgaCtaId ;  /* 0x00000000000479c3 */ /* 0x000e620000008800 */
[----:B------:R-:W-:Y:S01]  /*0550*/  UMOV UR5, 0x400 ;  /* 0x0000040000057882 */ /* 0x000fe20000000000 */
[----:B------:R-:W-:Y:S01]  /*0560*/  UMOV UR8, 0x1 ;  /* 0x0000000100087882 */ /* 0x000fe20000000000 */
[----:B------:R-:W-:Y:S01]  /*0570*/  UMOV UR6, 0x4 ;  /* 0x0000000400067882 */ /* 0x000fe20000000000 */
[----:B------:R-:W-:-:S04]  /*0580*/  UIADD3 UR8, UPT, UPT, -UR8, 0x100000, URZ ;  /* 0x0010000008087890 */ /* 0x000fc8000fffe1ff */
[----:B------:R-:W-:Y:S02]  /*0590*/  USHF.L.U32 UR9, UR8, 0xb, URZ ;  /* 0x0000000b08097899 */ /* 0x000fe400080006ff */
[----:B------:R-:W-:Y:S02]  /*05a0*/  USHF.L.U32 UR8, UR8, 0x1, URZ ;  /* 0x0000000108087899 */ /* 0x000fe400080006ff */
[----:B------:R-:W-:-:S04]  /*05b0*/  UIADD3 UR6, UPT, UPT, -UR6, 0x100000, URZ ;  /* 0x0010000006067890 */ /* 0x000fc8000fffe1ff */
[----:B------:R-:W-:Y:S02]  /*05c0*/  USHF.L.U32 UR7, UR6, 0xb, URZ ;  /* 0x0000000b06077899 */ /* 0x000fe400080006ff */
[----:B------:R-:W-:Y:S02]  /*05d0*/  USHF.L.U32 UR6, UR6, 0x1, URZ ;  /* 0x0000000106067899 */ /* 0x000fe400080006ff */
[----:B-1----:R-:W-:Y:S01]  /*05e0*/  ULEA UR4, UR4, UR5, 0x18 ;  /* 0x0000000504047291 */ /* 0x002fe2000f8ec0ff */
[----:B------:R-:W1:Y:S11]  /*05f0*/  FENCE.VIEW.ASYNC.S ;  /* 0x00000000000073c6 */ /* 0x000e760000000000 */
[----:B-1----:R1:W2:Y:S01]  /*0600*/  SYNCS.EXCH.64 URZ, [UR4], UR8 ;  /* 0x0000000804ff75b2 */ /* 0x0022a20008000100 */
[----:B------:R1:W3:Y:S01]  /*0610*/  SYNCS.EXCH.64 URZ, [UR4+0xd8], UR6 ;  /* 0x0000d80604ff75b2 */ /* 0x0002e20008000100 */
[----:B------:R1:W4:Y:S01]  /*0620*/  SYNCS.EXCH.64 URZ, [UR4+0x8], UR8 ;  /* 0x0000080804ff75b2 */ /* 0x0003220008000100 */
[----:B------:R1:W1:Y:S01]  /*0630*/  SYNCS.EXCH.64 URZ, [UR4+0xe0], UR6 ;  /* 0x0000e00604ff75b2 */ /* 0x0002620008000100 */
        /* <DEDUP_REMOVED lines=50> */
[----:B--234-:R-:W-:Y:S01]  /*0960*/  NOP ;  /* 0x0000000000007918 */ /* 0x01cfe20000000000 */
.L_x_10:
[----:B-1----:R-:W-:Y:S05]  /*0970*/  BSYNC.RECONVERGENT B0 ;  /* 0x0000000000007941 */ /* 0x002fea0003800200 */
.L_x_9:
[----:B------:R-:W1:Y:S01]  /*0980*/  SHFL.IDX PT, R2, R80, RZ, 0x1f ;  /* 0x00001fff50027589 */ /* 0x000e6200000e0000 */
[----:B------:R-:W-:Y:S01]  /*0990*/  NOP ;  /* 0x0000000000007918 */ /* 0x000fe20000000000 */
[----:B-1----:R-:W-:-:S13]  /*09a0*/  ISETP.NE.AND P0, PT, R2, 0x1, PT ;  /* 0x000000010200780c */ /* 0x002fda0003f05270 */
[----:B------:R-:W-:Y:S05]  /*09b0*/  @P0 BRA `(.L_x_11) ;  /* 0x0000000000400947 */ /* 0x000fea0003800000 */
        /* <DEDUP_REMOVED lines=9> */
[----:B------:R-:W-:Y:S01]  /*0a50*/  USHF.L.U32 UR6, UR6, 0x1, URZ ;  /* 0x0000000106067899 */ /* 0x000fe200080006ff */
[----:B------:R-:W-:Y:S01]  /*0a60*/  ELECT P0, URZ, PT ;  /* 0x0000000000ff782f */ /* 0x000fe20003800000 */
[----:B-1----:R-:W-:Y:S01]  /*0a70*/  ULEA UR4, UR4, UR5, 0x18 ;  /* 0x0000000504047291 */ /* 0x002fe2000f8ec0ff */
[----:B------:R-:W1:Y:S11]  /*0a80*/  FENCE.VIEW.ASYNC.S ;  /* 0x00000000000073c6 */ /* 0x000e760000000000 */
[----:B-1----:R1:W2:Y:S01]  /*0a90*/  SYNCS.EXCH.64 URZ, [UR4+0x1b0], UR8 ;  /* 0x0001b00804ff75b2 */ /* 0x0022a20008000100 */
[----:B------:R1:W3:Y:S01]  /*0aa0*/  SYNCS.EXCH.64 URZ, [UR4+0x1b8], UR6 ;  /* 0x0001b80604ff75b2 */ /* 0x0002e20008000100 */
[----:B------:R-:W-:Y:S01]  /*0ab0*/  NOP ;  /* 0x0000000000007918 */ /* 0x000fe20000000000 */
.L_x_11:
[----:B------:R-:W4:Y:S01]  /*0ac0*/  SHFL.IDX PT, R2, R80, RZ, 0x1f ;  /* 0x00001fff50027589 */ /* 0x000f2200000e0000 */
[----:B------:R-:W-:Y:S01]  /*0ad0*/  NOP ;  /* 0x0000000000007918 */ /* 0x000fe20000000000 */
[----:B----4-:R-:W-:-:S13]  /*0ae0*/  ISETP.NE.AND P0, PT, R2, 0x3, PT ;  /* 0x000000030200780c */ /* 0x010fda0003f05270 */
[----:B------:R-:W-:Y:S05]  /*0af0*/  @P0 BRA `(.L_x_12) ;  /* 0x0000000000300947 */ /* 0x000fea0003800000 */
[----:B-1----:R-:W1:Y:S01]  /*0b00*/  S2UR UR4, SR_CgaCtaId ;  /* 0x00000000000479c3 */ /* 0x002e620000008800 */
[----:B------:R-:W-:Y:S01]  /*0b10*/  UMOV UR6, 0x400 ;  /* 0x0000040000067882 */ /* 0x000fe20000000000 */
[----:B------:R-:W-:Y:S01]  /*0b20*/  UMOV UR5, 0x20 ;  /* 0x0000002000057882 */ /* 0x000fe20000000000 */
[----:B------:R-:W-:Y:S01]  /*0b30*/  ELECT P0, URZ, PT ;  /* 0x0000000000ff782f */ /* 0x000fe20003800000 */
[----:B-1----:R-:W-:Y:S02]  /*0b40*/  ULEA UR6, UR4, UR6, 0x18 ;  /* 0x0000000604067291 */ /* 0x002fe4000f8ec0ff */
[----:B------:R-:W-:-:S04]  /*0b50*/  UIADD3 UR4, UPT, UPT, -UR5, 0x100000, URZ ;  /* 0x0010000005047890 */ /* 0x000fc8000fffe1ff */
[----:B------:R-:W-:Y:S02]  /*0b60*/  USHF.L.U32 UR5, UR4, 0xb, URZ ;  /* 0x0000000b04057899 */ /* 0x000fe400080006ff */
[----:B------:R-:W-:Y:S01]  /*0b70*/  USHF.L.U32 UR4, UR4, 0x1, URZ ;  /* 0x0000000104047899 */ /* 0x000fe200080006ff */
[----:B------:R-:W1:Y:S11]  /*0b80*/  FENCE.VIEW.ASYNC.S ;  /* 0x00000000000073c6 */ /* 0x000e760000000000 */
[----:B-1----:R4:W1:Y:S01]  /*0b90*/  SYNCS.EXCH.64 URZ, [UR6+0x1c0], UR4 ;  /* 0x0001c00406ff75b2 */ /* 0x0028620008000100 */
[----:B------:R4:W1:Y:S02]  /*0ba0*/  SYNCS.EXCH.64 URZ, [UR6+0x1c8], UR4 ;  /* 0x0001c80406ff75b2 */ /* 0x0008640008000100 */
[----:B----4-:R-:W-:Y:S01]  /*0bb0*/  NOP ;  /* 0x0000000000007918 */ /* 0x010fe20000000000 */
.L_x_12:
[----:B------:R-:W4:Y:S01]  /*0bc0*/  SHFL.IDX PT, R2, R80, RZ, 0x1f ;  /* 0x00001fff50027589 */ /* 0x000f2200000e0000 */
[----:B------:R-:W-:Y:S01]  /*0bd0*/  NOP ;  /* 0x0000000000007918 */ /* 0x000fe20000000000 */
[----:B----4-:R-:W-:-:S13]  /*0be0*/  ISETP.NE.AND P0, PT, R2, 0x4, PT ;  /* 0x000000040200780c */ /* 0x010fda0003f05270 */
[----:B------:R-:W-:Y:S05]  /*0bf0*/  @P0 BRA `(.L_x_13) ;  /* 0x00000000004c0947 */ /* 0x000fea0003800000 */
[----:B-1----:R-:W1:Y:S01]  /*0c00*/  S2UR UR6, SR_CgaCtaId ;  /* 0x00000000000679c3 */ /* 0x002e620000008800 */
[----:B------:R-:W-:Y:S01]  /*0c10*/  UMOV UR4, 0x3a0 ;  /* 0x000003a000047882 */ /* 0x000fe20000000000 */
[----:B------:R-:W-:Y:S01]  /*0c20*/  UMOV UR5, 0x400 ;  /* 0x0000040000057882 */ /* 0x000fe20000000000 */
[----:B------:R-:W-:Y:S01]  /*0c30*/  USEL UR4, UR4, 0x320, UP3 ;  /* 0x0000032004047887 */ /* 0x000fe20009800000 */
[----:B------:R-:W-:Y:S01]  /*0c40*/  UMOV UR8, 0x1 ;  /* 0x0000000100087882 */ /* 0x000fe20000000000 */
[----:B------:R-:W-:Y:S01]  /*0c50*/  ELECT P0, URZ, PT ;  /* 0x0000000000ff782f */ /* 0x000fe20003800000 */
[----:B------:R-:W-:-:S04]  /*0c60*/  UIADD3 UR8, UPT, UPT, -UR8, 0x100000, URZ ;  /* 0x0010000008087890 */ /* 0x000fc8000fffe1ff */
[----:B------:R-:W-:Y:S02]  /*0c70*/  USHF.L.U32 UR9, UR8, 0xb, URZ ;  /* 0x0000000b08097899 */ /* 0x000fe400080006ff */
[----:B------:R-:W-:Y:S02]  /*0c80*/  USHF.L.U32 UR8, UR8, 0x1, URZ ;  /* 0x0000000108087899 */ /* 0x000fe400080006ff */
[----:B-1----:R-:W-:Y:S02]  /*0c90*/  ULEA UR6, UR6, UR5, 0x18 ;  /* 0x0000000506067291 */ /* 0x002fe4000f8ec0ff */
[----:B------:R-:W-:-:S04]  /*0ca0*/  UIADD3 UR4, UPT, UPT, -UR4, 0x100000, URZ ;  /* 0x0010000004047890 */ /* 0x000fc8000fffe1ff */
[----:B------:R-:W-:Y:S02]  /*0cb0*/  USHF.L.U32 UR5, UR4, 0xb, URZ ;  /* 0x0000000b04057899 */ /* 0x000fe400080006ff */
[----:B------:R-:W-:Y:S01]  /*0cc0*/  USHF.L.U32 UR4, UR4, 0x1, URZ ;  /* 0x0000000104047899 */ /* 0x000fe200080006ff */
[----:B------:R-:W1:Y:S03]  /*0cd0*/  FENCE.VIEW.ASYNC.S ;  /* 0x00000000000073c6 */ /* 0x000e660000000000 */
[----:B-1----:R4:W1:Y:S08]  /*0ce0*/  SYNCS.EXCH.64 URZ, [UR6+0x1d0], UR8 ;  /* 0x0001d00806ff75b2 */ /* 0x0028700008000100 */
[----:B------:R4:W1:Y:S01]  /*0cf0*/  SYNCS.EXCH.64 URZ, [UR6+0x1e0], UR4 ;  /* 0x0001e00406ff75b2 */ /* 0x0008620008000100 */
[----:B------:R4:W1:Y:S01]  /*0d00*/  SYNCS.EXCH.64 URZ, [UR6+0x1d8], UR8 ;  /* 0x0001d80806ff75b2 */ /* 0x0008620008000100 */
[----:B------:R4:W1:Y:S02]  /*0d10*/  SYNCS.EXCH.64 URZ, [UR6+0x1e8], UR4 ;  /* 0x0001e80406ff75b2 */ /* 0x0008640008000100 */
[----:B----4-:R-:W-:Y:S01]  /*0d20*/  NOP ;  /* 0x0000000000007918 */ /* 0x010fe20000000000 */
.L_x_13:
[----:B------:R-:W4:Y:S01]  /*0d30*/  SHFL.IDX PT, R2, R80, RZ, 0x1f ;  /* 0x00001fff50027589 */ /* 0x000f2200000e0000 */
[----:B------:R-:W-:Y:S01]  /*0d40*/  NOP ;  /* 0x0000000000007918 */ /* 0x000fe20000000000 */
[----:B----4-:R-:W-:-:S13]  /*0d50*/  ISETP.NE.AND P0, PT, R2, 0x5, PT ;  /* 0x000000050200780c */ /* 0x010fda0003f05270 */
[----:B------:R-:W-:Y:S05]  /*0d60*/  @P0 BRA `(.L_x_14) ;  /* 0x0000000000580947 */ /* 0x000fea0003800000 */
[----:B-1----:R-:W1:Y:S01]  /*0d70*/  S2UR UR4, SR_CgaCtaId ;  /* 0x00000000000479c3 */ /* 0x002e620000008800 */
        /* <DEDUP_REMOVED lines=12> */
[----:B-1----:R4:W1:Y:S01]  /*0e40*/  SYNCS.EXCH.64 URZ, [UR4+0x1f0], UR8 ;  /* 0x0001f00804ff75b2 */ /* 0x0028620008000100 */
[----:B------:R4:W1:Y:S01]  /*0e50*/  SYNCS.EXCH.64 URZ, [UR4+0x210], UR6 ;  /* 0x0002100604ff75b2 */ /* 0x0008620008000100 */
[----:B------:R4:W1:Y:S01]  /*0e60*/  SYNCS.EXCH.64 URZ, [UR4+0x1f8], UR8 ;  /* 0x0001f80804ff75b2 */ /* 0x0008620008000100 */
[----:B------:R4:W1:Y:S01]  /*0e70*/  SYNCS.EXCH.64 URZ, [UR4+0x218], UR6 ;  /* 0x0002180604ff75b2 */ /* 0x0008620008000100 */
[----:B------:R4:W1:Y:S01]  /*0e80*/  SYNCS.EXCH.64 URZ, [UR4+0x200], UR8 ;  /* 0x0002000804ff75b2 */ /* 0x0008620008000100 */
[----:B------:R4:W1:Y:S01]  /*0e90*/  SYNCS.EXCH.64 URZ, [UR4+0x220], UR6 ;  /* 0x0002200604ff75b2 */ /* 0x0008620008000100 */
[----:B------:R4:W1:Y:S01]  /*0ea0*/  SYNCS.EXCH.64 URZ, [UR4+0x208], UR8 ;  /* 0x0002080804ff75b2 */ /* 0x0008620008000100 */
[----:B------:R4:W1:Y:S02]  /*0eb0*/  SYNCS.EXCH.64 URZ, [UR4+0x228], UR6 ;  /* 0x0002280604ff75b2 */ /* 0x0008640008000100 */
[----:B----4-:R-:W-:Y:S01]  /*0ec0*/  NOP ;  /* 0x0000000000007918 */ /* 0x010fe20000000000 */
.L_x_14:
[----:B------:R-:W4:Y:S01]  /*0ed0*/  SHFL.IDX PT, R2, R80, RZ, 0x1f ;  /* 0x00001fff50027589 */ /* 0x000f2200000e0000 */
[----:B------:R-:W1:Y:S01]  /*0ee0*/  S2UR UR48, SR_CgaCtaId ;  /* 0x00000000003079c3 */ /* 0x000e620000008800 */
[----:B------:R-:W-:Y:S01]  /*0ef0*/  NOP ;  /* 0x0000000000007918 */ /* 0x000fe20000000000 */
[----:B----4-:R-:W-:-:S13]  /*0f00*/  ISETP.NE.AND P0, PT, R2, 0x3, PT ;  /* 0x000000030200780c */ /* 0x010fda0003f05270 */
[----:B-1----:R-:W-:Y:S05]  /*0f10*/  @P0 BRA `(.L_x_15) ;  /* 0x0000000000340947 */ /* 0x002fea0003800000 */
[----:B------:R-:W-:Y:S01]  /*0f20*/  UMOV UR4, 0x400 ;  /* 0x0000040000047882 */ /* 0x000fe20000000000 */
[----:B------:R-:W-:Y:S01]  /*0f30*/  UMOV UR6, 0x20 ;  /* 0x0000002000067882 */ /* 0x000fe20000000000 */
[----:B------:R-:W-:Y:S02]  /*0f40*/  ULEA UR4, UR48, UR4, 0x18 ;  /* 0x0000000430047291 */ /* 0x000fe4000f8ec0ff */
[----:B------:R-:W-:-:S04]  /*0f50*/  UIADD3 UR6, UPT, UPT, -UR6, 0x100000, URZ ;  /* 0x0010000006067890 */ /* 0x000fc8000fffe1ff */
[----:B------:R-:W-:Y:S02]  /*0f60*/  USHF.L.U32 UR7, UR6, 0xb, URZ ;  /* 0x0000000b06077899 */ /* 0x000fe400080006ff */
[----:B------:R-:W-:Y:S01]  /*0f70*/  USHF.L.U32 UR6, UR6, 0x1, URZ ;  /* 0x0000000106067899 */ /* 0x000fe200080006ff */
[----:B------:R-:W-:Y:S01]  /*0f80*/  ELECT P0, URZ, PT ;  /* 0x0000000000ff782f */ /* 0x000fe20003800000 */
[----:B------:R-:W1:Y:S10]  /*0f90*/  FENCE.VIEW.ASYNC.S ;  /* 0x00000000000073c6 */ /* 0x000e740000000000 */
[----:B-1----:R1:W4:Y:S01]  /*0fa0*/  SYNCS.EXCH.64 URZ, [UR4+0x230], UR6 ;  /* 0x0002300604ff75b2 */ /* 0x0023220008000100 */
[----:B------:R1:W1:Y:S01]  /*0fb0*/  SYNCS.EXCH.64 URZ, [UR4+0x240], UR6 ;  /* 0x0002400604ff75b2 */ /* 0x0002620008000100 */
[----:B------:R1:W1:Y:S01]  /*0fc0*/  SYNCS.EXCH.64 URZ, [UR4+0x238], UR6 ;  /* 0x0002380604ff75b2 */ /* 0x0002620008000100 */
[----:B------:R1:W1:Y:S01]  /*0fd0*/  SYNCS.EXCH.64 URZ, [UR4+0x248], UR6 ;  /* 0x0002480604ff75b2 */ /* 0x0002620008000100 */
[----:B------:R-:W-:Y:S01]  /*0fe0*/  NOP ;  /* 0x0000000000007918 */ /* 0x000fe20000000000 */
.L_x_15:
[----:B-1----:R-:W1:Y:S01]  /*0ff0*/  LDCU UR4, c[0x0][0x36c] ;  /* 0x00006d80ff0477ac */ /* 0x002e620008000800 */
[----:B------:R-:W-:Y:S01]  /*1000*/  ISETP.NE.OR P3, PT, R0, 0x2, !P3 ;  /* 0x000000020000780c */ /* 0x000fe20005f65670 */
[----:B------:R-:W-:Y:S01]  /*1010*/  NOP ;  /* 0x0000000000007918 */ /* 0x000fe20000000000 */
[----:B------:R-:W-:Y:S01]  /*1020*/  LOP3.LUT R0, R76, 0x1f, RZ, 0xc0, !PT ;  /* 0x0000001f4c007812 */ /* 0x000fe200078ec0ff */
[----:B------:R-:W-:Y:S02]  /*1030*/  UISETP.NE.AND UP4, UPT, UR18, 0x2, UPT ;  /* 0x000000021200788c */ /* 0x000fe4000bf85270 */
[----:B------:R-:W-:Y:S02]  /*1040*/  UISETP.NE.AND UP5, UPT, UR18, URZ, UPT ;  /* 0x000000ff1200728c */ /* 0x000fe4000bfa5270 */
[----:B-1----:R-:W-:-:S09]  /*1050*/  UISETP.EQ.U32.AND UP6, UPT, UR4, 0x1, UPT ;  /* 0x000000010400788c */ /* 0x002fd2000bfc2070 */
[----:B------:R-:W-:Y:S05]  /*1060*/  BRA.U !UP6, `(.L_x_16) ;  /* 0x000000010e087547 */ /* 0x000fea000b800000 */
[----:B--234-:R-:W-:Y:S01]  /*1070*/  UCGABAR_ARV ;  /* 0x00000000000079c7 */ /* 0x01cfe20008000000 */
[----:B------:R-:W-:Y:S05]  /*1080*/  BRA `(.L_x_17) ;  /* 0x0000000000047947 */ /* 0x000fea0003800000 */
.L_x_16:
[----:B--234-:R-:W-:Y:S01]  /*1090*/  NOP ;  /* 0x0000000000007918 */ /* 0x01cfe20000000000 */
.L_x_17:
[----:B------:R-:W1:Y:S01]  /*10a0*/  S2UR UR46, SR_CTAID.X ;  /* 0x00000000002e79c3 */ /* 0x000e620000002500 */
[----:B------:R-:W-:-:S05]  /*10b0*/  CS2R.32 R3, SR_CgaSize ;  /* 0x0000000000037805 */ /* 0x000fca0000008a00 */
[----:B------:R-:W-:-:S05]  /*10c0*/  IMAD R3, R3, -0xa0, RZ ;  /* 0xffffff6003037824 */ /* 0x000fca00078e02ff */
[----:B------:R-:W-:-:S14]  /*10d0*/  R2UR UR5, R3 ;  /* 0x00000000030572ca */ /* 0x000fdc00000e0000 */
[----:B------:R-:W2:Y:S01]  /*10e0*/  LDCU UR5, c[0x0][UR5+0x2b0] ;  /* 0x00005600050577ac */ /* 0x000ea20008000800 */
[----:B------:R-:W-:-:S05]  /*10f0*/  CS2R.32 R3, SR_CgaSize ;  /* 0x0000000000037805 */ /* 0x000fca0000008a00 */
[----:B------:R-:W-:-:S05]  /*1100*/  IMAD R3, R3, -0xa0, RZ ;  /* 0xffffff6003037824 */ /* 0x000fca00078e02ff */
[----:B------:R-:W-:-:S14]  /*1110*/  R2UR UR4, R3 ;  /* 0x00000000030472ca */ /* 0x000fdc00000e0000 */
[----:B------:R-:W3:Y:S01]  /*1120*/  LDCU UR4, c[0x0][UR4+0x2b4] ;  /* 0x00005680040477ac */ /* 0x000ee20008000800 */
[----:B------:R-:W4:Y:S01]  /*1130*/  S2UR UR45, SR_CTAID.Y ;  /* 0x00000000002d79c3 */ /* 0x000f220000002600 */
[----:B------:R-:W-:-:S05]  /*1140*/  CS2R.32 R3, SR_CgaSize ;  /* 0x0000000000037805 */ /* 0x000fca0000008a00 */
[----:B------:R-:W-:-:S05]  /*1150*/  IMAD R3, R3, -0xa0, RZ ;  /* 0xffffff6003037824 */ /* 0x000fca00078e02ff */
[----:B------:R-:W-:-:S14]  /*1160*/  R2UR UR57, R3 ;  /* 0x00000000033972ca */ /* 0x000fdc00000e0000 */
[----:B------:R-:W3:Y:S01]  /*1170*/  LDCU UR57, c[0x0][UR57+0x2a0] ;  /* 0x00005400393977ac */ /* 0x000ee20008000800 */
[----:B------:R-:W-:-:S05]  /*1180*/  CS2R.32 R3, SR_CgaSize ;  /* 0x0000000000037805 */ /* 0x000fca0000008a00 */
[----:B------:R-:W-:-:S05]  /*1190*/  IMAD R3, R3, -0xa0, RZ ;  /* 0xffffff6003037824 */ /* 0x000fca00078e02ff */
[----:B------:R-:W-:-:S14]  /*11a0*/  R2UR UR60, R3 ;  /* 0x00000000033c72ca */ /* 0x000fdc00000e0000 */
[----:B------:R-:W3:Y:S01]  /*11b0*/  LDCU UR60, c[0x0][UR60+0x2a4] ;  /* 0x000054803c3c77ac */ /* 0x000ee20008000800 */
[----:B------:R-:W-:Y:S01]  /*11c0*/  USHF.L.U32 UR24, UR48, 0xa, URZ ;  /* 0x0000000a30187899 */ /* 0x000fe200080006ff */
[----:B------:R-:W3:Y:S01]  /*11d0*/  LDCU UR19, c[0x0][0xb24] ;  /* 0x00016480ff1377ac */ /* 0x000ee20008000800 */
[----:B------:R-:W3:Y:S01]  /*11e0*/  LDCU UR42, c[0x0][0xb24] ;  /* 0x00016480ff2a77ac */ /* 0x000ee20008000800 */
[----:B-1----:R-:W-:Y:S01]  /*11f0*/  I2FP.F32.U32 R3, UR46 ;  /* 0x0000002e00037c45 */ /* 0x002fe20008201000 */
[----:B------:R-:W1:Y:S04]  /*1200*/  LDCU UR22, c[0x0][0xb30] ;  /* 0x00016600ff1677ac */ /* 0x000e680008000800 */
[----:B--2---:R-:W-:Y:S01]  /*1210*/  FMUL R3, R3, UR5 ;  /* 0x0000000503037c20 */ /* 0x004fe20008400000 */
[----:B------:R-:W-:Y:S01]  /*1220*/  ULOP3.LUT UR24, UR24, 0xc00, URZ, 0xc0, !UPT ;  /* 0x00000c0018187892 */ /* 0x000fe2000f8ec0ff */
[----:B----4-:R-:W-:-:S04]  /*1230*/  I2FP.F32.U32 R2, UR45 ;  /* 0x0000002d00027c45 */ /* 0x010fc80008201000 */
[----:B------:R-:W2:Y:S01]  /*1240*/  F2I.U32.TRUNC.NTZ R3, R3 ;  /* 0x0000000300037305 */ /* 0x000ea2000020f000 */
[----:B---3--:R-:W-:-:S07]  /*1250*/  FMUL R2, R2, UR4 ;  /* 0x0000000402027c20 */ /* 0x008fce0008400000 */
[----:B------:R-:W3:Y:S01]  /*1260*/  F2I.U32.TRUNC.NTZ R2, R2 ;  /* 0x0000000200027305 */ /* 0x000ee2000020f000 */
[----:B--2---:R-:W-:Y:S02]  /*1270*/  R2UR UR5, R3 ;  /* 0x00000000030572ca */ /* 0x004fe400000e0000 */
[----:B---3--:R-:W-:Y:S02]  /*1280*/  R2UR UR4, R2 ;  /* 0x00000000020472ca */ /* 0x008fe400000e0000 */
[----:B------:R-:W-:-:S09]  /*1290*/  PRMT R2, RZ, 0x7610, R2 ;  /* 0x00007610ff027816 */ /* 0x000fd20000000002 */
[----:B------:R-:W-:-:S04]  /*12a0*/  UIADD3 UR5, UPT, UPT, -UR5, URZ, URZ ;  /* 0x000000ff05057290 */ /* 0x000fc8000fffe1ff */
[----:B------:R-:W-:Y:S02]  /*12b0*/  UIMAD UR57, UR57, UR5, UR46 ;  /* 0x00000005393972a4 */ /* 0x000fe4000f8e022e */
[----:B------:R-:W-:-:S04]  /*12c0*/  UIADD3 UR4, UPT, UPT, -UR4, URZ, URZ ;  /* 0x000000ff04047290 */ /* 0x000fc8000fffe1ff */
[----:B------:R-:W-:Y:S01]  /*12d0*/  UIMAD UR60, UR60, UR4, UR45 ;  /* 0x000000043c3c72a4 */ /* 0x000fe2000f8e022d */
[----:B-1----:R-:W-:Y:S11]  /*12e0*/  BRA.U UP5, `(.L_x_18) ;  /* 0x0000000105407547 */ /* 0x002ff6000b800000 */
[----:B------:R-:W-:Y:S02]  /*12f0*/  UISETP.NE.AND UP0, UPT, UR60, URZ, UPT ;  /* 0x000000ff3c00728c */ /* 0x000fe4000bf05270 */
[----:B------:R-:W-:Y:S02]  /*1300*/  UISETP.NE.AND UP2, UPT, UR57, 0x1, UPT ;  /* 0x000000013900788c */ /* 0x000fe4000bf45270 */
[----:B------:R-:W-:-:S04]  /*1310*/  UISETP.EQ.OR UP0, UPT, UR57, URZ, !UP0 ;  /* 0x000000ff3900728c */ /* 0x000fc8000c702670 */
[----:B------:R-:W-:Y:S02]  /*1320*/  USEL UR7, URZ, 0x1, !UP0 ;  /* 0x00000001ff077887 */ /* 0x000fe4000c000000 */
[----:B------:R-:W-:-:S04]  /*1330*/  UISETP.NE.AND UP0, UPT, UR60, URZ, UPT ;  /* 0x000000ff3c00728c */ /* 0x000fc8000bf05270 */
[----:B------:R-:W-:-:S04]  /*1340*/  USEL UR4, URZ, 0x2, UP0 ;  /* 0x00000002ff047887 */ /* 0x000fc80008000000 */
[----:B------:R-:W-:Y:S02]  /*1350*/  USEL UR6, UR4, 0x2, UP2 ;  /* 0x0000000204067887 */ /* 0x000fe40009000000 */
[----:B------:R-:W-:Y:S02]  /*1360*/  USEL UR4, URZ, 0x4, UP0 ;  /* 0x00000004ff047887 */ /* 0x000fe40008000000 */
[----:B------:R-:W-:-:S04]  /*1370*/  UISETP.NE.AND UP2, UPT, UR57, 0x2, UPT ;  /* 0x000000023900788c */ /* 0x000fc8000bf45270 */
[----:B------:R-:W-:Y:S02]  /*1380*/  USEL UR5, UR4, 0x4, UP2 ;  /* 0x0000000404057887 */ /* 0x000fe40009000000 */
[----:B------:R-:W-:Y:S02]  /*1390*/  USEL UR4, URZ, 0x8, UP0 ;  /* 0x00000008ff047887 */ /* 0x000fe40008000000 */
[----:B------:R-:W-:Y:S02]  /*13a0*/  UISETP.NE.AND UP0, UPT, UR57, 0x3, UPT ;  /* 0x000000033900788c */ /* 0x000fe4000bf05270 */
[----:B------:R-:W-:Y:S02]  /*13b0*/  UIADD3 UR5, UPT, UPT, UR5, UR6, UR7 ;  /* 0x0000000605057290 */ /* 0x000fe4000fffe007 */
[----:B------:R-:W-:-:S04]  /*13c0*/  USEL UR4, UR4, 0x8, UP0 ;  /* 0x0000000804047887 */ /* 0x000fc80008000000 */
[----:B------:R-:W-:-:S06]  /*13d0*/  UIADD3 UR4, UPT, UPT, UR5, UR4, URZ ;  /* 0x0000000405047290 */ /* 0x000fcc000fffe0ff */
[----:B------:R-:W-:-:S07]  /*13e0*/  MOV R2, UR4 ;  /* 0x0000000400027c02 */ /* 0x000fce0008000f00 */
.L_x_18:
[----:B------:R-:W1:Y:S01]  /*13f0*/  S2UR UR36, SR_CTAID.Z ;  /* 0x00000000002479c3 */ /* 0x000e620000002700 */
[----:B------:R-:W-:-:S09]  /*1400*/  UISETP.GE.AND UP0, UPT, UR19, 0x1, UPT ;  /* 0x000000011300788c */ /* 0x000fd2000bf06270 */
[----:B------:R-:W-:Y:S05]  /*1410*/  BRA.U !UP0, `(.L_x_19) ;  /* 0x0000000108d07547 */ /* 0x000fea000b800000 */
[----:B------:R-:W2:Y:S01]  /*1420*/  LDCU UR20, c[0x0][0xb0c] ;  /* 0x00016180ff1477ac */ /* 0x000ea20008000800 */
[----:B------:R-:W3:Y:S01]  /*1430*/  LDCU.128 UR12, c[0x0][0xb10] ;  /* 0x00016200ff0c77ac */ /* 0x000ee20008000c00 */
[----:B------:R-:W4:Y:S01]  /*1440*/  LDCU UR6, c[0x0][0x370] ;  /* 0x00006e00ff0677ac */ /* 0x000f220008000800 */
[----:B------:R-:W1:Y:S01]  /*1450*/  LDCU UR7, c[0x0][0x374] ;  /* 0x00006e80ff0777ac */ /* 0x000e620008000800 */
[----:B------:R-:W1:Y:S01]  /*1460*/  LDCU UR21, c[0x0][0xb20] ;  /* 0x00016400ff1577ac */ /* 0x000e620008000800 */
[----:B--2---:R-:W-:Y:S02]  /*1470*/  UISETP.NE.AND UP0, UPT, UR20, 0x1, UPT ;  /* 0x000000011400788c */ /* 0x004fe4000bf05270 */
[----:B---3--:R-:W-:Y:S01]  /*1480*/  UIMAD.WIDE.U32 UR4, UR46, UR12, URZ ;  /* 0x0000000c2e0472a5 */ /* 0x008fe2000f8e00ff */
[----:B------:R-:W2:Y:S01]  /*1490*/  LDCU.64 UR8, c[0x0][0xb28] ;  /* 0x00016500ff0877ac */ /* 0x000ea20008000a00 */
[----:B----4-:R-:W-:Y:S02]  /*14a0*/  UIMAD.WIDE.U32 UR10, UR6, UR12, URZ ;  /* 0x0000000c060a72a5 */ /* 0x010fe4000f8e00ff */
[----:B------:R-:W-:-:S02]  /*14b0*/  USHF.R.U32.HI UR5, URZ, UR13, UR5 ;  /* 0x0000000dff057299 */ /* 0x000fc40008011605 */
[----:B------:R-:W-:Y:S02]  /*14c0*/  UISETP.NE.AND UP2, UPT, UR19, 0x1, UPT ;  /* 0x000000011300788c */ /* 0x000fe4000bf45270 */
[----:B------:R-:W-:Y:S01]  /*14d0*/  USEL UR5, UR46, UR5, !UP0 ;  /* 0x000000052e057287 */ /* 0x000fe2000c000000 */
[----:B------:R-:W-:Y:S01]  /*14e0*/  UMOV UR10, UR11 ;  /* 0x0000000b000a7c82 */ /* 0x000fe20008000000 */
[----:B------:R-:W-:Y:S02]  /*14f0*/  UIMAD.WIDE.U32 UR16, UR45, UR15, URZ ;  /* 0x0000000f2d1072a5 */ /* 0x000fe4000f8e00ff */
[----:B------:R-:W-:Y:S02]  /*1500*/  @UP0 USHF.R.U32.HI UR6, URZ, UR13, UR10 ;  /* 0x0000000dff060299 */ /* 0x000fe4000801160a */
[----:B------:R-:W-:Y:S02]  /*1510*/  UISETP.NE.AND UP0, UPT, UR14, 0x1, UPT ;  /* 0x000000010e00788c */ /* 0x000fe4000bf05270 */
[----:B-1----:R-:W-:-:S02]  /*1520*/  UIMAD.WIDE.U32 UR10, UR7, UR15, URZ ;  /* 0x0000000f070a72a5 */ /* 0x002fc4000f8e00ff */
[----:B--2---:R-:W-:Y:S01]  /*1530*/  UIMAD.WIDE.U32 UR12, UR6, UR8, URZ ;  /* 0x00000008060c72a5 */ /* 0x004fe2000f8e00ff */
[----:B------:R-:W-:Y:S02]  /*1540*/  UMOV UR4, UR17 ;  /* 0x0000001100047c82 */ /* 0x000fe40008000000 */
[----:B------:R-:W-:Y:S02]  /*1550*/  USHF.R.U32.HI UR4, URZ, UR21, UR4 ;  /* 0x00000015ff047299 */ /* 0x000fe40008011604 */
[----:B------:R-:W-:Y:S02]  /*1560*/  UMOV UR10, UR11 ;  /* 0x0000000b000a7c82 */ /* 0x000fe40008000000 */
[----:B------:R-:W-:Y:S01]  /*1570*/  UMOV UR12, UR13 ;  /* 0x0000000d000c7c82 */ /* 0x000fe20008000000 */
[----:B------:R-:W-:Y:S02]  /*1580*/  @UP0 USHF.R.U32.HI UR7, URZ, UR21, UR10 ;  /* 0x00000015ff070299 */ /* 0x000fe4000801160a */
[----:B------:R-:W-:-:S02]  /*1590*/  USEL UR4, UR45, UR4, !UP0 ;  /* 0x000000042d047287 */ /* 0x000fc4000c000000 */
[----:B------:R-:W-:Y:S02]  /*15a0*/  UIMAD.WIDE.U32 UR10, UR7, UR8, URZ ;  /* 0x00000008070a72a5 */ /* 0x000fe4000f8e00ff */
[----:B------:R-:W-:Y:S02]  /*15b0*/  @UP2 USHF.R.U32.HI UR6, URZ, UR9, UR12 ;  /* 0x00000009ff062299 */ /* 0x000fe4000801160c */
[----:B------:R-:W-:-:S03]  /*15c0*/  UIMAD.WIDE.U32 UR12, UR4, UR8, URZ ;  /* 0x00000008040c72a5 */ /* 0x000fc6000f8e00ff */
[----:B------:R-:W-:Y:S02]  /*15d0*/  UMOV UR10, UR11 ;  /* 0x0000000b000a7c82 */ /* 0x000fe40008000000 */
[----:B------:R-:W-:Y:S02]  /*15e0*/  @UP2 USHF.R.U32.HI UR7, URZ, UR9, UR10 ;  /* 0x00000009ff072299 */ /* 0x000fe4000801160a */
[----:B------:R-:W-:Y:S02]  /*15f0*/  UIMAD UR10, UR6, UR19, URZ ;  /* 0x00000013060a72a4 */ /* 0x000fe4000f8e02ff */
[----:B------:R-:W-:-:S04]  /*1600*/  UIMAD UR7, UR7, UR19, URZ ;  /* 0x00000013070772a4 */ /* 0x000fc8000f8e02ff */
[----:B------:R-:W-:-:S03]  /*1610*/  UISETP.GE.AND UP0, UPT, UR4, UR7, UPT ;  /* 0x000000070400728c */ /* 0x000fc6000bf06270 */
[----:B------:R-:W-:Y:S01]  /*1620*/  UMOV UR7, UR13 ;  /* 0x0000000d00077c82 */ /* 0x000fe20008000000 */
[----:B------:R-:W-:Y:S02]  /*1630*/  UISETP.GE.OR UP0, UPT, UR5, UR10, UP0 ;  /* 0x0000000a0500728c */ /* 0x000fe40008706670 */
[----:B------:R-:W-:Y:S02]  /*1640*/  UIMAD.WIDE.U32 UR10, UR5, UR8, URZ ;  /* 0x00000008050a72a5 */ /* 0x000fe4000f8e00ff */
[----:B------:R-:W-:Y:S02]  /*1650*/  USHF.R.U32.HI UR7, URZ, UR9, UR7 ;  /* 0x00000009ff077299 */ /* 0x000fe40008011607 */
[----:B------:R-:W-:Y:S02]  /*1660*/  UIADD3 UR10, UPT, UPT, -UR4, URZ, URZ ;  /* 0x000000ff040a7290 */ /* 0x000fe4000fffe1ff */
[----:B------:R-:W-:Y:S02]  /*1670*/  USEL UR7, UR4, UR7, !UP2 ;  /* 0x0000000704077287 */ /* 0x000fe4000d000000 */
[----:B------:R-:W-:Y:S01]  /*1680*/  UIMAD UR10, UR14, UR10, UR45 ;  /* 0x0000000a0e0a72a4 */ /* 0x000fe2000f8e022d */
[----:B------:R-:W-:Y:S01]  /*1690*/  @!UP0 UMOV UR8, UR11 ;  /* 0x0000000b00088c82 */ /* 0x000fe20008000000 */
[----:B------:R-:W-:-:S02]  /*16a0*/  UIADD3 UR11, UPT, UPT, -UR5, URZ, URZ ;  /* 0x000000ff050b7290 */ /* 0x000fc4000fffe1ff */
[----:B------:R-:W-:Y:S02]  /*16b0*/  @!UP0 USHF.R.U32.HI UR8, URZ, UR9, UR8 ;  /* 0x00000009ff088299 */ /* 0x000fe40008011608 */
[----:B------:R-:W-:Y:S02]  /*16c0*/  UIADD3 UR9, UPT, UPT, -UR7, URZ, URZ ;  /* 0x000000ff07097290 */ /* 0x000fe4000fffe1ff */
[----:B------:R-:W-:Y:S02]  /*16d0*/  @!UP0 USEL UR8, UR5, UR8, !UP2 ;  /* 0x0000000805088287 */ /* 0x000fe4000d000000 */
[----:B------:R-:W-:Y:S02]  /*16e0*/  UIMAD UR9, UR19, UR9, UR4 ;  /* 0x00000009130972a4 */ /* 0x000fe4000f8e0204 */
[----:B------:R-:W-:Y:S02]  /*16f0*/  @!UP0 UIADD3 UR7, UPT, UPT, UR7, -UR8, URZ ;  /* 0x8000000807078290 */ /* 0x000fe4000fffe0ff */
[----:B------:R-:W-:-:S02]  /*1700*/  @!UP0 UIMAD UR6, UR9, UR6, UR8 ;  /* 0x00000006090682a4 */ /* 0x000fc4000f8e0208 */
[----:B------:R-:W-:Y:S02]  /*1710*/  @!UP0 UIMAD UR4, UR7, UR19, UR5 ;  /* 0x00000013070482a4 */ /* 0x000fe4000f8e0205 */
[----:B------:R-:W-:Y:S02]  /*1720*/  UIMAD UR46, UR20, UR11, UR46 ;  /* 0x0000000b142e72a4 */ /* 0x000fe4000f8e022e */
[----:B------:R-:W-:Y:S01]  /*1730*/  UIMAD UR45, UR4, UR14, UR10 ;  /* 0x0000000e042d72a4 */ /* 0x000fe2000f8e020a */
[----:B------:R-:W-:Y:S02]  /*1740*/  @!UP0 UMOV UR5, UR6 ;  /* 0x0000000600058c82 */ /* 0x000fe40008000000 */
[----:B------:R-:W-:-:S12]  /*1750*/  UIMAD UR46, UR5, UR20, UR46 ;  /* 0x00000014052e72a4 */ /* 0x000fd8000f8e022e */
.L_x_19:
[----:B------:R-:W-:-:S09]  /*1760*/  UISETP.NE.AND UP0, UPT, UR22, 0x1, UPT ;  /* 0x000000011600788c */ /* 0x000fd2000bf05270 */
[----:B------:R-:W-:Y:S05]  /*1770*/  BRA.U UP0, `(.L_x_20) ;  /* 0x0000000100407547 */ /* 0x000fea000b800000 */
[----:B------:R-:W2:Y:S01]  /*1780*/  LDCU.128 UR8, c[0x0][0xb10] ;  /* 0x00016200ff0877ac */ /* 0x000ea20008000c00 */
[----:B------:R-:W3:Y:S01]  /*1790*/  LDCU UR12, c[0x0][0xb0c] ;  /* 0x00016180ff0c77ac */ /* 0x000ee20008000800 */
[----:B------:R-:W4:Y:S01]  /*17a0*/  LDCU UR13, c[0x0][0xb20] ;  /* 0x00016400ff0d77ac */ /* 0x000f220008000800 */
[----:B--2---:R-:W-:Y:S02]  /*17b0*/  UIMAD.WIDE.U32 UR4, UR46, UR8, URZ ;  /* 0x000000082e0472a5 */ /* 0x004fe4000f8e00ff */
[----:B------:R-:W-:Y:S02]  /*17c0*/  UIMAD.WIDE.U32 UR6, UR45, UR11, URZ ;  /* 0x0000000b2d0672a5 */ /* 0x000fe4000f8e00ff */
[----:B---3--:R-:W-:Y:S02]  /*17d0*/  UISETP.NE.AND UP0, UPT, UR12, 0x1, UPT ;  /* 0x000000010c00788c */ /* 0x008fe4000bf05270 */
[----:B------:R-:W-:-:S03]  /*17e0*/  USHF.R.U32.HI UR5, URZ, UR9, UR5 ;  /* 0x00000009ff057299 */ /* 0x000fc60008011605 */
[----:B------:R-:W-:Y:S01]  /*17f0*/  UMOV UR4, UR7 ;  /* 0x0000000700047c82 */ /* 0x000fe20008000000 */
[----:B------:R-:W-:Y:S02]  /*1800*/  USEL UR5, UR46, UR5, !UP0 ;  /* 0x000000052e057287 */ /* 0x000fe4000c000000 */
[----:B------:R-:W-:Y:S02]  /*1810*/  UISETP.NE.AND UP0, UPT, UR10, 0x1, UPT ;  /* 0x000000010a00788c */ /* 0x000fe4000bf05270 */
[----:B----4-:R-:W-:-:S04]  /*1820*/  USHF.R.U32.HI UR4, URZ, UR13, UR4 ;  /* 0x0000000dff047299 */ /* 0x010fc80008011604 */
[----:B------:R-:W-:-:S04]  /*1830*/  USEL UR4, UR45, UR4, !UP0 ;  /* 0x000000042d047287 */ /* 0x000fc8000c000000 */
[----:B------:R-:W-:Y:S02]  /*1840*/  UIADD3 UR6, UPT, UPT, UR5, -UR4, URZ ;  /* 0x8000000405067290 */ /* 0x000fe4000fffe0ff */
[----:B------:R-:W-:Y:S02]  /*1850*/  UIADD3 UR4, UPT, UPT, -UR5, UR4, URZ ;  /* 0x0000000405047290 */ /* 0x000fe4000fffe1ff */
[----:B------:R-:W-:Y:S02]  /*1860*/  UIMAD UR45, UR6, UR10, UR45 ;  /* 0x0000000a062d72a4 */ /* 0x000fe4000f8e022d */
[----:B------:R-:W-:-:S12]  /*1870*/  UIMAD UR46, UR4, UR12, UR46 ;  /* 0x0000000c042e72a4 */ /* 0x000fd8000f8e022e */
.L_x_20:
[----:B------:R-:W-:Y:S01]  /*1880*/  UISETP.NE.AND UP0, UPT, UR18, 0x2, UPT ;  /* 0x000000021200788c */ /* 0x000fe2000bf05270 */
[----:B------:R-:W-:Y:S09]  /*1890*/  BRA.U !UP6, `(.L_x_21) ;  /* 0x000000010e0c7547 */ /* 0x000ff2000b800000 */
[----:B------:R-:W-:Y:S01]  /*18a0*/  UCGABAR_WAIT ;  /* 0x0000000000007dc7 */ /* 0x000fe20008000000 */
[----:B------:R-:W-:Y:S01]  /*18b0*/  CCTL.IVALL ;  /* 0x00000000ff00798f */ /* 0x000fe20002000000 */
[----:B------:R-:W-:Y:S05]  /*18c0*/  BRA `(.L_x_22) ;  /* 0x0000000000047947 */ /* 0x000fea0003800000 */
.L_x_21:
[----:B------:R-:W-:Y:S06]  /*18d0*/  BAR.SYNC.DEFER_BLOCKING 0x0 ;  /* 0x0000000000007b1d */ /* 0x000fec0000010000 */
.L_x_22:
[----:B------:R-:W-:Y:S05]  /*18e0*/  BRA.U UP0, `(.L_x_23) ;  /* 0x0000001d00fc7547 */ /* 0x000fea000b800000 */
[----:B------:R-:W2:Y:S01]  /*18f0*/  LDCU UR6, c[0x0][0x38c] ;  /* 0x00007180ff0677ac */ /* 0x000ea20008000800 */
[----:B------:R-:W-:Y:S01]  /*1900*/  PLOP3.LUT P1, PT, PT, PT, UP3, 0x80, 0x8 ;  /* 0x000000000008781c */ /* 0x000fe20003f2f038 */
[----:B------:R-:W-:Y:S01]  /*1910*/  IMAD.MOV.U32 R12, RZ, RZ, 0x1 ;  /* 0x00000001ff0c7424 */ /* 0x000fe200078e00ff */
[----:B------:R-:W-:Y:S01]  /*1920*/  ISETP.EQ.OR P2, PT, R0, RZ, P3 ;  /* 0x000000ff0000720c */ /* 0x000fe20001f42670 */
[----:B------:R-:W-:Y:S01]  /*1930*/  UISETP.NE.AND UP1, UPT, UR18, URZ, UPT ;  /* 0x000000ff1200728c */ /* 0x000fe2000bf25270 */
[----:B------:R-:W-:Y:S01]  /*1940*/  PLOP3.LUT P1, PT, P1, PT, PT, 0x8, 0x80 ;  /* 0x000000000080781c */ /* 0x000fe20000f2e170 */
[----:B------:R-:W-:Y:S01]  /*1950*/  USEL UR25, URZ, 0x1, UP4 ;  /* 0x00000001ff197887 */ /* 0x000fe2000a000000 */
[----:B------:R-:W-:Y:S01]  /*1960*/  CS2R R10, SRZ ;  /* 0x00000000000a7805 */ /* 0x000fe2000001ff00 */
[----:B------:R-:W-:Y:S01]  /*1970*/  IMAD.MOV.U32 R9, RZ, RZ, RZ ;  /* 0x000000ffff097224 */ /* 0x000fe200078e00ff */
[----:B------:R-:W3:Y:S01]  /*1980*/  LDCU UR39, c[0x0][0x370] ;  /* 0x00006e00ff2777ac */ /* 0x000ee20008000800 */
[----:B------:R-:W-:Y:S01]  /*1990*/  IMAD.MOV.U32 R8, RZ, RZ, 0x1 ;  /* 0x00000001ff087424 */ /* 0x000fe200078e00ff */
[----:B------:R-:W4:Y:S01]  /*19a0*/  LDCU.64 UR28, c[0x0][0x348] ;  /* 0x00006900ff1c77ac */ /* 0x000f220008000a00 */
[----:B------:R-:W-:-:S02]  /*19b0*/  USHF.R.U32.HI UR44, URZ, 0x6, UR24 ;  /* 0x00000006ff2c7899 */ /* 0x000fc40008011618 */
[----:B--2---:R-:W-:Y:S02]  /*19c0*/  UIADD3 UR5, UPT, UPT, UR6, 0x3f, URZ ;  /* 0x0000003f06057890 */ /* 0x004fe4000fffe0ff */
[----:B------:R-:W-:Y:S02]  /*19d0*/  UIADD3 UR47, UPT, UPT, UR6, 0x7e, URZ ;  /* 0x0000007e062f7890 */ /* 0x000fe4000fffe0ff */
[----:B------:R-:W-:Y:S01]  /*19e0*/  USHF.R.S32.HI UR4, URZ, 0x1f, UR5 ;  /* 0x0000001fff047899 */ /* 0x000fe20008011405 */
[----:B------:R-:W2:Y:S03]  /*19f0*/  LDCU UR38, c[0x0][0x374] ;  /* 0x00006e80ff2677ac */ /* 0x000ea60008000800 */
[----:B------:R-:W-:Y:S02]  /*1a00*/  ULEA.HI UR4, UR4, UR5, URZ, 0x6 ;  /* 0x0000000504047291 */ /* 0x000fe4000f8f30ff */
[----:B------:R-:W-:-:S02]  /*1a10*/  USEL UR25, UR25, 0x2, UP1 ;  /* 0x0000000219197887 */ /* 0x000fc40008800000 */
[----:B------:R-:W-:Y:S02]  /*1a20*/  USHF.R.S32.HI UR41, URZ, 0x6, UR4 ;  /* 0x00000006ff297899 */ /* 0x000fe40008011404 */
[----:B------:R-:W-:Y:S02]  /*1a30*/  UIADD3 UR4, UPT, UPT, UR6, -0x1, URZ ;  /* 0xffffffff06047890 */ /* 0x000fe4000fffe0ff */
[----:B------:R-:W-:Y:S02]  /*1a40*/  UISETP.LT.U32.AND UP0, UPT, UR41, 0x1b, UPT ;  /* 0x0000001b2900788c */ /* 0x000fe4000bf01070 */
[----:B------:R-:W-:Y:S02]  /*1a50*/  UISETP.GE.U32.AND UP2, UPT, UR4, -0x7f, UPT ;  /* 0xffffff810400788c */ /* 0x000fe4000bf46070 */
[----:B------:R-:W-:Y:S01]  /*1a60*/  USEL UR40, UR41, 0x1b, UP0 ;  /* 0x0000001b29287887 */ /* 0x000fe20008000000 */
[----:B------:R-:W-:-:S03]  /*1a70*/  UMOV UR5, URZ ;  /* 0x000000ff00057c82 */ /* 0x000fc60008000000 */
[----:B------:R-:W-:Y:S02]  /*1a80*/  UIADD3 UR21, UPT, UPT, UR40, -0x1, URZ ;  /* 0xffffffff28157890 */ /* 0x000fe4000fffe0ff */
[----:B------:R-:W-:-:S03]  /*1a90*/  UIADD3 UR43, UPT, UPT, UR41, -UR40, URZ ;  /* 0x80000028292b7290 */ /* 0x000fc6000fffe0ff */
[----:B------:R-:W-:-:S04]  /*1aa0*/  @UP2 UIADD3 UR21, UPT, UPT, UR40, URZ, URZ ;  /* 0x000000ff28152290 */ /* 0x000fc8000fffe0ff */
[----:B--234-:R-:W-:-:S12]  /*1ab0*/  UIADD3 UR21, UPT, UPT, UR21, 0x1, URZ ;  /* 0x0000000115157890 */ /* 0x01cfd8000fffe0ff */
.L_x_43:
[----:B------:R-:W-:Y:S01]  /*1ac0*/  UISETP.NE.AND UP0, UPT, UR48, URZ, UPT ;  /* 0x000000ff3000728c */ /* 0x000fe2000bf05270 */
[----:B------:R-:W2:Y:S08]  /*1ad0*/  S2UR UR48, SR_CgaCtaId ;  /* 0x00000000003079c3 */ /* 0x000eb00000008800 */
[----:B------:R-:W-:Y:S05]  /*1ae0*/  BRA.U UP0, `(.L_x_24) ;  /* 0x0000000100347547 */ /* 0x000fea000b800000 */
[----:B------:R-:W3:Y:S01]  /*1af0*/  S2R R0, SR_CgaCtaId ;  /* 0x0000000000007919 */ /* 0x000ee20000008800 */
[----:B------:R-:W-:-:S04]  /*1b00*/  MOV R2, 0x400 ;  /* 0x0000040000027802 */ /* 0x000fc80000000f00 */
[----:B---3--:R-:W-:Y:S02]  /*1b10*/  LEA R0, R0, R2, 0x18 ;  /* 0x0000000200007211 */ /* 0x008fe400078ec0ff */
[----:B------:R-:W-:-:S03]  /*1b20*/  SHF.L.U32 R2, R8, 0x1f, RZ ;  /* 0x0000001f08027819 */ /* 0x000fc600000006ff */
[----:B------:R-:W-:-:S04]  /*1b30*/  IMAD R0, R9, 0x8, R0 ;  /* 0x0000000809007824 */ /* 0x000fc800078e0200 */
[----:B------:R-:W3:Y:S02]  /*1b40*/  SYNCS.PHASECHK.TRANS64.TRYWAIT P0, [R0+URZ+0x240], R2 ;  /* 0x00024002000075a7 */ /* 0x000ee400080011ff */
[----:B---3--:R-:W-:Y:S05]  /*1b50*/  @!P0 BRA `(.L_x_25) ;  /* 0x0000005c00188947 */ /* 0x008fea0003800000 */
.L_x_126:
[----:B------:R-:W-:Y:S01]  /*1b60*/  VIADD R9, R9, 0x1 ;  /* 0x0000000109097836 */ /* 0x000fe20000000000 */
[----:B------:R3:W-:Y:S04]  /*1b70*/  SYNCS.ARRIVE.TRANS64.A1T0 RZ, [R0+URZ+0x230], RZ ;  /* 0x000230ff00ff79a7 */ /* 0x0007e800081000ff */
[----:B------:R-:W-:-:S04]  /*1b80*/  ISETP.NE.AND P0, PT, R9, 0x2, PT ;  /* 0x000000020900780c */ /* 0x000fc80003f05270 */
[----:B------:R-:W-:Y:S02]  /*1b90*/  SEL R9, R9, RZ, P0 ;  /* 0x000000ff09097207 */ /* 0x000fe40000000000 */
[----:B---3--:R-:W-:-:S04]  /*1ba0*/  SEL R0, RZ, 0x1, P0 ;  /* 0x00000001ff007807 */ /* 0x008fc80000000000 */
[----:B------:R-:W-:-:S07]  /*1bb0*/  LOP3.LUT R8, R8, R0, RZ, 0x3c, !PT ;  /* 0x0000000008087212 */ /* 0x000fce00078e3cff */
.L_x_24:
[----:B------:R-:W-:Y:S01]  /*1bc0*/  UMOV UR6, 0x400 ;  /* 0x0000040000067882 */ /* 0x000fe20000000000 */
[----:B------:R-:W-:Y:S01]  /*1bd0*/  SHF.L.U32 R0, R12, 0x1f, RZ ;  /* 0x0000001f0c007819 */ /* 0x000fe200000006ff */
[----:B--2---:R-:W-:Y:S02]  /*1be0*/  ULEA UR6, UR48, UR6, 0x18 ;  /* 0x0000000630067291 */ /* 0x004fe4000f8ec0ff */
[----:B------:R-:W-:Y:S02]  /*1bf0*/  UISETP.GE.U32.AND UP0, UPT, UR47, 0x7f, UPT ;  /* 0x0000007f2f00788c */ /* 0x000fe4000bf06070 */
[----:B------:R-:W-:Y:S02]  /*1c00*/  ULEA UR4, UR5, UR6, 0x3 ;  /* 0x0000000605047291 */ /* 0x000fe4000f8e18ff */
[----:B------:R-:W-:Y:S02]  /*1c10*/  USHF.L.U32 UR35, UR46, 0x6, URZ ;  /* 0x000000062e237899 */ /* 0x000fe400080006ff */
[----:B------:R-:W-:Y:S01]  /*1c20*/  ULEA UR11, UR45, UR44, 0x6 ;  /* 0x0000002c2d0b7291 */ /* 0x000fe2000f8e30ff */
[----:B------:R-:W-:-:S04]  /*1c30*/  UMOV UR13, URZ ;  /* 0x000000ff000d7c82 */ /* 0x000fc80008000000 */
[----:B------:R2:W3:Y:S01]  /*1c40*/  SYNCS.PHASECHK.TRANS64.TRYWAIT P0, [UR4+0xd8], R0 ;  /* 0x0000d800ff0075a7 */ /* 0x0004e20008001104 */
[----:B------:R-:W-:Y:S06]  /*1c50*/  BRA.U !UP0, `(.L_x_26) ;  /* 0x0000000108bc7547 */ /* 0x000fec000b800000 */
[----:B------:R-:W-:Y:S01]  /*1c60*/  UMOV UR7, URZ ;  /* 0x000000ff00077c82 */ /* 0x000fe20008000000 */
[----:B------:R-:W-:-:S05]  /*1c70*/  UMOV UR4, UR5 ;  /* 0x0000000500047c82 */ /* 0x000fca0008000000 */
.L_x_32:
[----:B------:R-:W-:Y:S01]  /*1c80*/  ULEA UR33, UR4, UR6, 0x3 ;  /* 0x0000000604217291 */ /* 0x000fe2000f8e18ff */
[----:B---3--:R-:W-:Y:S01]  /*1c90*/  @!P3 MOV R2, 0x2000 ;  /* 0x000020000002b802 */ /* 0x008fe20000000f00 */
[----:B-1-34-:R-:W-:Y:S10]  /*1ca0*/  @P0 BRA `(.L_x_27) ;  /* 0x00000000000c0947 */ /* 0x01aff40003800000 */
[----:B------:R-:W-:-:S04]  /*1cb0*/  SHF.L.U32 R3, R12, 0x1f, RZ ;  /* 0x0000001f0c037819 */ /* 0x000fc800000006ff */
[----:B------:R-:W3:Y:S02]  /*1cc0*/  SYNCS.PHASECHK.TRANS64.TRYWAIT P0, [UR33+0xd8], R3 ;  /* 0x0000d803ff0075a7 */ /* 0x000ee40008001121 */
[----:B---3--:R-:W-:Y:S05]  /*1cd0*/  @!P0 BRA `(.L_x_28) ;  /* 0x0000005800cc8947 */ /* 0x008fea0003800000 */
.L_x_27:
[----:B------:R3:W-:Y:S01]  /*1ce0*/  @!P3 SYNCS.ARRIVE.TRANS64 RZ, [UR33], R2 ;  /* 0x00000002ffffb9a7 */ /* 0x0007e20008000021 */
[----:B------:R-:W-:-:S04]  /*1cf0*/  ULOP3.LUT UR5, UR25, 0x2, URZ, 0xfc, !UPT ;  /* 0x0000000219057892 */ /* 0x000fc8000f8efcff */
[----:B------:R-:W-:-:S09]  /*1d00*/  UISETP.NE.AND UP0, UPT, UR5, 0x2, UPT ;  /* 0x000000020500788c */ /* 0x000fd2000bf05270 */
[----:B------:R-:W-:Y:S05]  /*1d10*/  BRA.U UP0, `(.L_x_29) ;  /* 0x0000000100047547 */ /* 0x000fea000b800000 */
[----:B-1----:R-:W-:Y:S05]  /*1d20*/  BPT.TRAP 0x1 ;  /* 0x000000040000795c */ /* 0x002fea0000300000 */
.L_x_29:
[----:B------:R-:W-:Y:S04]  /*1d30*/  BSSY.RECONVERGENT B0, `(.L_x_30) ;  /* 0x0000003000007945 */ /* 0x000fe80003800200 */
[----:B------:R-:W-:Y:S05]  /*1d40*/  @P2 BRA `(.L_x_31) ;  /* 0x0000000000042947 */ /* 0x000fea0003800000 */
[----:B-1----:R-:W-:Y:S05]  /*1d50*/  BPT.TRAP 0x1 ;  /* 0x000000040000795c */ /* 0x002fea0000300000 */
.L_x_31:
[----:B-1----:R-:W-:Y:S05]  /*1d60*/  BSYNC.RECONVERGENT B0 ;  /* 0x0000000000007941 */ /* 0x002fea0003800200 */
.L_x_30:
[----:B------:R-:W-:Y:S02]  /*1d70*/  UIADD3 UR5, UPT, UPT, UR4, 0x1, URZ ;  /* 0x0000000104057890 */ /* 0x000fe4000fffe0ff */
[----:B------:R-:W-:Y:S02]  /*1d80*/  USHF.L.U32 UR34, UR7, 0x6, URZ ;  /* 0x0000000607227899 */ /* 0x000fe400080006ff */
[----:B------:R-:W-:Y:S02]  /*1d90*/  UISETP.NE.AND UP0, UPT, UR5, 0x1b, UPT ;  /* 0x0000001b0500788c */ /* 0x000fe4000bf05270 */
[----:B------:R-:W-:Y:S02]  /*1da0*/  USHF.L.U32 UR32, UR4, 0xc, URZ ;  /* 0x0000000c04207899 */ /* 0x000fe400080006ff */
[----:B------:R-:W-:Y:S02]  /*1db0*/  USEL UR9, URZ, 0x1, UP0 ;  /* 0x00000001ff097887 */ /* 0x000fe40008000000 */
[----:B------:R-:W-:-:S02]  /*1dc0*/  USEL UR5, UR5, URZ, UP0 ;  /* 0x000000ff05057287 */ /* 0x000fc40008000000 */
[----:B------:R-:W-:Y:S02]  /*1dd0*/  UIADD3 UR14, UP0, UPT, UR28, 0x180, URZ ;  /* 0x000001801c0e7890 */ /* 0x000fe4000ff1e0ff */
[----:B------:R-:W-:Y:S01]  /*1de0*/  ULEA UR8, UR5, UR6, 0x3 ;  /* 0x0000000605087291 */ /* 0x000fe2000f8e18ff */
[----:B------:R-:W-:Y:S01]  /*1df0*/  LOP3.LUT R12, R12, UR9, RZ, 0x3c, !PT ;  /* 0x000000090c0c7c12 */ /* 0x000fe2000f8e3cff */
[----:B------:R-:W-:Y:S02]  /*1e00*/  UIADD3 UR7, UPT, UPT, UR7, 0x1, URZ ;  /* 0x0000000107077890 */ /* 0x000fe4000fffe0ff */
[----:B------:R-:W-:Y:S01]  /*1e10*/  UIADD3 UR16, UP1, UPT, UR28, 0x80, URZ ;  /* 0x000000801c107890 */ /* 0x000fe2000ff3e0ff */
[----:B--2---:R-:W-:Y:S01]  /*1e20*/  SHF.L.U32 R0, R12, 0x1f, RZ ;  /* 0x0000001f0c007819 */ /* 0x004fe200000006ff */
[----:B------:R-:W-:Y:S02]  /*1e30*/  UIADD3.X UR15, UPT, UPT, URZ, UR29, URZ, UP0, !UPT ;  /* 0x0000001dff0f7290 */ /* 0x000fe400087fe4ff */
[----:B------:R-:W-:Y:S01]  /*1e40*/  UISETP.NE.AND UP0, UPT, UR7, UR21, UPT ;  /* 0x000000150700728c */ /* 0x000fe2000bf05270 */
[----:B------:R4:W1:Y:S01]  /*1e50*/  SYNCS.PHASECHK.TRANS64.TRYWAIT P0, [UR8+0xd8], R0 ;  /* 0x0000d800ff0075a7 */ /* 0x0008620008001108 */
[----:B------:R-:W-:-:S02]  /*1e60*/  ULOP3.LUT UR8, UR32, UR24, URZ, 0xfc, !UPT ;  /* 0x0000001820087292 */ /* 0x000fc4000f8efcff */
[----:B------:R-:W-:Y:S02]  /*1e70*/  UIADD3.X UR17, UPT, UPT, URZ, UR29, URZ, UP1, !UPT ;  /* 0x0000001dff117290 */ /* 0x000fe40008ffe4ff */
[----:B------:R-:W-:Y:S02]  /*1e80*/  UIADD3 UR32, UPT, UPT, UR6, 0x2600, UR32 ;  /* 0x0000260006207890 */ /* 0x000fe4000fffe020 */
[----:B------:R-:W-:Y:S01]  /*1e90*/  UIADD3 UR8, UPT, UPT, UR6, 0x1d600, UR8 ;  /* 0x0001d60006087890 */ /* 0x000fe2000fffe008 */
[----:B------:R-:W-:Y:S01]  /*1ea0*/  UMOV UR18, 0x0 ;  /* 0x0000000000127882 */ /* 0x000fe20000000000 */
[----:B------:R-:W-:Y:S01]  /*1eb0*/  UMOV UR19, 0x10000000 ;  /* 0x1000000000137882 */ /* 0x000fe20000000000 */
[----:B------:R-:W-:Y:S01]  /*1ec0*/  UMOV UR4, 0xf0000 ;  /* 0x000f000000047882 */ /* 0x000fe20000000000 */
[----:B------:R-:W-:Y:S01]  /*1ed0*/  UMOV UR12, UR36 ;  /* 0x00000024000c7c82 */ /* 0x000fe20008000000 */
[----:B------:R-:W-:Y:S01]  /*1ee0*/  UMOV UR9, UR33 ;  /* 0x0000002100097c82 */ /* 0x000fe20008000000 */
[----:B------:R-:W-:Y:S01]  /*1ef0*/  UMOV UR10, UR34 ;  /* 0x00000022000a7c82 */ /* 0x000fe20008000000 */
[----:B------:R-:W-:Y:S01]  /*1f00*/  UTMALDG.3D [UR32], [UR16], desc[UR18] ;  /* 0x00001220100075b4 */ /* 0x000fe20008011000 */
[----:B------:R-:W-:Y:S01]  /*1f10*/  UMOV UR13, UR21 ;  /* 0x00000015000d7c82 */ /* 0x000fe20008000000 */
[----:B------:R2:W-:Y:S02]  /*1f20*/  UTMALDG.3D.MULTICAST [UR8], [UR14], UR4, desc[UR18] ;  /* 0x000012080e0073b4 */ /* 0x0005e40008011804 */
[----:B--2---:R-:W-:Y:S01]  /*1f30*/  UMOV UR4, UR5 ;  /* 0x0000000500047c82 */ /* 0x004fe20008000000 */
[----:B------:R-:W-:Y:S05]  /*1f40*/  BRA.U UP0, `(.L_x_32) ;  /* 0xfffffffd004c7547 */ /* 0x000fea000b83ffff */
.L_x_26:
[----:B------:R-:W-:Y:S01]  /*1f50*/  ULEA UR4, UR5, UR6, 0x3 ;  /* 0x0000000605047291 */ /* 0x000fe2000f8e18ff */
[----:B--2-4-:R-:W-:Y:S01]  /*1f60*/  SHF.L.U32 R0, R12, 0x1f, RZ ;  /* 0x0000001f0c007819 */ /* 0x014fe200000006ff */
[----:B------:R-:W-:Y:S01]  /*1f70*/  @!P1 SYNCS.ARRIVE.TRANS64.A1T0 RZ, [UR6+0x1c8], RZ ;  /* 0x0001c8ffffff99a7 */ /* 0x000fe20008100006 */
[----:B------:R-:W-:-:S06]  /*1f80*/  UISETP.GT.AND UP0, UPT, UR41, UR40, UPT ;  /* 0x000000282900728c */ /* 0x000fcc000bf04270 */
[----:B-1-3--:R1:W2:Y:S03]  /*1f90*/  SYNCS.PHASECHK.TRANS64.TRYWAIT P0, [UR4+0xd8], R0 ;  /* 0x0000d800ff0075a7 */ /* 0x00a2a60008001104 */
[----:B------:R-:W-:Y:S05]  /*1fa0*/  BRA.U !UP0, `(.L_x_33) ;  /* 0x0000000108c07547 */ /* 0x000fea000b800000 */
[----:B------:R-:W-:Y:S01]  /*1fb0*/  UIADD3 UR26, UPT, UPT, UR43, UR13, URZ ;  /* 0x0000000d2b1a7290 */ /* 0x000fe2000fffe0ff */
[----:B------:R-:W-:-:S11]  /*1fc0*/  UMOV UR4, UR5 ;  /* 0x0000000500047c82 */ /* 0x000fd60008000000 */
.L_x_39:
[----:B------:R-:W-:Y:S01]  /*1fd0*/  ULEA UR17, UR4, UR6, 0x3 ;  /* 0x0000000604117291 */ /* 0x000fe2000f8e18ff */
[----:B--2---:R-:W-:Y:S01]  /*1fe0*/  @!P3 MOV R2, 0x2000 ;  /* 0x000020000002b802 */ /* 0x004fe20000000f00 */
[----:B--234-:R-:W-:Y:S10]  /*1ff0*/  @P0 BRA `(.L_x_34) ;  /* 0x00000000000c0947 */ /* 0x01cff40003800000 */
[----:B------:R-:W-:-:S04]  /*2000*/  SHF.L.U32 R3, R12, 0x1f, RZ ;  /* 0x0000001f0c037819 */ /* 0x000fc800000006ff */
[----:B------:R-:W2:Y:S02]  /*2010*/  SYNCS.PHASECHK.TRANS64.TRYWAIT P0, [UR17+0xd8], R3 ;  /* 0x0000d803ff0075a7 */ /* 0x000ea40008001111 */
[----:B--2---:R-:W-:Y:S05]  /*2020*/  @!P0 BRA `(.L_x_35) ;  /* 0x0000005800108947 */ /* 0x004fea0003800000 */
.L_x_34:
[----:B------:R2:W-:Y:S01]  /*2030*/  @!P3 SYNCS.ARRIVE.TRANS64 RZ, [UR17], R2 ;  /* 0x00000002ffffb9a7 */ /* 0x0005e20008000011 */
[----:B------:R-:W-:-:S04]  /*2040*/  ULOP3.LUT UR5, UR25, 0x2, URZ, 0xfc, !UPT ;  /* 0x0000000219057892 */ /* 0x000fc8000f8efcff */
[----:B------:R-:W-:-:S09]  /*2050*/  UISETP.NE.AND UP0, UPT, UR5, 0x2, UPT ;  /* 0x000000020500788c */ /* 0x000fd2000bf05270 */
[----:B------:R-:W-:Y:S05]  /*2060*/  BRA.U UP0, `(.L_x_36) ;  /* 0x0000000100047547 */ /* 0x000fea000b800000 */
[----:B------:R-:W-:Y:S05]  /*2070*/  BPT.TRAP 0x1 ;  /* 0x000000040000795c */ /* 0x000fea0000300000 */
.L_x_36:
[----:B------:R-:W-:Y:S04]  /*2080*/  BSSY.RECONVERGENT B0, `(.L_x_37) ;  /* 0x0000003000007945 */ /* 0x000fe80003800200 */
[----:B------:R-:W-:Y:S05]  /*2090*/  @P2 BRA `(.L_x_38) ;  /* 0x0000000000042947 */ /* 0x000fea0003800000 */
[----:B------:R-:W-:Y:S05]  /*20a0*/  BPT.TRAP 0x1 ;  /* 0x000000040000795c */ /* 0x000fea0000300000 */
.L_x_38:
[----:B------:R-:W-:Y:S05]  /*20b0*/  BSYNC.RECONVERGENT B0 ;  /* 0x0000000000007941 */ /* 0x000fea0003800200 */
.L_x_37:
[----:B------:R-:W-:Y:S02]  /*20c0*/  UIADD3 UR5, UPT, UPT, UR4, 0x1, URZ ;  /* 0x0000000104057890 */ /* 0x000fe4000fffe0ff */
[----:B------:R-:W-:Y:S02]  /*20d0*/  USHF.L.U32 UR18, UR13, 0x6, URZ ;  /* 0x000000060d127899 */ /* 0x000fe400080006ff */
[----:B------:R-:W-:Y:S02]  /*20e0*/  UISETP.NE.AND UP0, UPT, UR5, 0x1b, UPT ;  /* 0x0000001b0500788c */ /* 0x000fe4000bf05270 */
[----:B------:R-:W-:Y:S02]  /*20f0*/  USHF.L.U32 UR16, UR4, 0xc, URZ ;  /* 0x0000000c04107899 */ /* 0x000fe400080006ff */
[----:B------:R-:W-:Y:S02]  /*2100*/  USEL UR8, URZ, 0x1, UP0 ;  /* 0x00000001ff087887 */ /* 0x000fe40008000000 */
[----:B------:R-:W-:-:S02]  /*2110*/  USEL UR5, UR5, URZ, UP0 ;  /* 0x000000ff05057287 */ /* 0x000fc40008000000 */
[----:B------:R-:W-:Y:S02]  /*2120*/  UIADD3 UR22, UP0, UPT, UR28, 0x180, URZ ;  /* 0x000001801c167890 */ /* 0x000fe4000ff1e0ff */
[----:B------:R-:W-:Y:S01]  /*2130*/  UIADD3 UR13, UPT, UPT, UR13, 0x1, URZ ;  /* 0x000000010d0d7890 */ /* 0x000fe2000fffe0ff */
[----:B------:R-:W-:Y:S01]  /*2140*/  LOP3.LUT R12, R12, UR8, RZ, 0x3c, !PT ;  /* 0x000000080c0c7c12 */ /* 0x000fe2000f8e3cff */
[----:B------:R-:W-:Y:S02]  /*2150*/  UIADD3 UR14, UP1, UPT, UR28, 0x80, URZ ;  /* 0x000000801c0e7890 */ /* 0x000fe4000ff3e0ff */
[----:B------:R-:W-:Y:S01]  /*2160*/  UIADD3.X UR23, UPT, UPT, URZ, UR29, URZ, UP0, !UPT ;  /* 0x0000001dff177290 */ /* 0x000fe200087fe4ff */
[----:B-1----:R-:W-:Y:S01]  /*2170*/  SHF.L.U32 R0, R12, 0x1f, RZ ;  /* 0x0000001f0c007819 */ /* 0x002fe200000006ff */
[----:B------:R-:W-:Y:S02]  /*2180*/  ULOP3.LUT UR8, UR16, UR24, URZ, 0xfc, !UPT ;  /* 0x0000001810087292 */ /* 0x000fe4000f8efcff */
[----:B------:R-:W-:-:S02]  /*2190*/  UISETP.NE.AND UP0, UPT, UR13, UR26, UPT ;  /* 0x0000001a0d00728c */ /* 0x000fc4000bf05270 */
[----:B------:R-:W-:Y:S02]  /*21a0*/  ULEA UR7, UR5, UR6, 0x3 ;  /* 0x0000000605077291 */ /* 0x000fe4000f8e18ff */
[----:B------:R-:W-:Y:S02]  /*21b0*/  UIADD3 UR16, UPT, UPT, UR6, 0x2600, UR16 ;  /* 0x0000260006107890 */ /* 0x000fe4000fffe010 */
[----:B------:R-:W-:Y:S02]  /*21c0*/  UIADD3.X UR15, UPT, UPT, URZ, UR29, URZ, UP1, !UPT ;  /* 0x0000001dff0f7290 */ /* 0x000fe40008ffe4ff */
[----:B------:R-:W-:Y:S01]  /*21d0*/  UIADD3 UR8, UPT, UPT, UR6, 0x1d600, UR8 ;  /* 0x0001d60006087890 */ /* 0x000fe2000fffe008 */
[----:B------:R-:W-:Y:S01]  /*21e0*/  UMOV UR30, 0x0 ;  /* 0x00000000001e7882 */ /* 0x000fe20000000000 */
[----:B------:R-:W-:Y:S01]  /*21f0*/  UMOV UR31, 0x10000000 ;  /* 0x10000000001f7882 */ /* 0x000fe20000000000 */
[----:B------:R-:W-:Y:S01]  /*2200*/  UMOV UR19, UR35 ;  /* 0x0000002300137c82 */ /* 0x000fe20008000000 */
[----:B------:R-:W-:Y:S01]  /*2210*/  UMOV UR20, UR36 ;  /* 0x0000002400147c82 */ /* 0x000fe20008000000 */
[----:B------:R3:W4:Y:S01]  /*2220*/  SYNCS.PHASECHK.TRANS64.TRYWAIT P0, [UR7+0xd8], R0 ;  /* 0x0000d800ff0075a7 */ /* 0x0007220008001107 */
[----:B------:R-:W-:Y:S01]  /*2230*/  UMOV UR4, 0xf0000 ;  /* 0x000f000000047882 */ /* 0x000fe20000000000 */
[----:B------:R-:W-:Y:S01]  /*2240*/  UMOV UR12, UR36 ;  /* 0x00000024000c7c82 */ /* 0x000fe20008000000 */
[----:B------:R-:W-:Y:S01]  /*2250*/  UMOV UR9, UR17 ;  /* 0x0000001100097c82 */ /* 0x000fe20008000000 */
[----:B------:R-:W-:Y:S01]  /*2260*/  UMOV UR10, UR18 ;  /* 0x00000012000a7c82 */ /* 0x000fe20008000000 */
[----:B------:R-:W-:Y:S01]  /*2270*/  UTMALDG.3D [UR16], [UR14], desc[UR30] ;  /* 0x00001e100e0075b4 */ /* 0x000fe20008011000 */
[----:B------:R1:W-:Y:S02]  /*2280*/  UTMALDG.3D.MULTICAST [UR8], [UR22], UR4, desc[UR30] ;  /* 0x00001e08160073b4 */ /* 0x0003e40008011804 */
[----:B-1----:R-:W-:Y:S01]  /*2290*/  UMOV UR4, UR5 ;  /* 0x0000000500047c82 */ /* 0x002fe20008000000 */
[----:B------:R-:W-:Y:S05]  /*22a0*/  BRA.U UP0, `(.L_x_39) ;  /* 0xfffffffd00487547 */ /* 0x000fea000b83ffff */
.L_x_33:
[C---:B------:R-:W-:Y:S01]  /*22b0*/  LEA R3, R11.reuse, UR6, 0x3 ;  /* 0x000000060b037c11 */ /* 0x040fe2000f8e18ff */
[----:B------:R-:W-:Y:S01]  /*22c0*/  NOP ;  /* 0x0000000000007918 */ /* 0x000fe20000000000 */
[----:B-1-3--:R-:W-:Y:S02]  /*22d0*/  SHF.L.U32 R0, R10, 0x1f, RZ ;  /* 0x0000001f0a007819 */ /* 0x00afe400000006ff */
[----:B------:R-:W-:Y:S02]  /*22e0*/  LEA R4, R11, UR6, 0x4 ;  /* 0x000000060b047c11 */ /* 0x000fe4000f8e20ff */
[----:B--2-4-:R-:W1:Y:S02]  /*22f0*/  SYNCS.PHASECHK.TRANS64.TRYWAIT P0, [R3+URZ+0x1d0], R0 ;  /* 0x0001d000030075a7 */ /* 0x014e6400080011ff */
[----:B-1----:R-:W-:Y:S05]  /*2300*/  @!P0 BRA `(.L_x_40) ;  /* 0x0000005400708947 */ /* 0x002fea0003800000 */
.L_x_129:
[----:B------:R-:W2:Y:S01]  /*2310*/  LDS.128 R4, [R4+0x260] ;  /* 0x0002600004047984 */ /* 0x000ea20000000c00 */
[----:B------:R-:W-:Y:S01]  /*2320*/  UISETP.GE.AND UP0, UPT, UR42, 0x1, UPT ;  /* 0x000000012a00788c */ /* 0x000fe2000bf06270 */
[----:B------:R-:W-:Y:S01]  /*2330*/  @!PT LDS RZ, [RZ] ;  /* 0x00000000fffff984 */ /* 0x000fe20000000800 */
[----:B------:R-:W-:Y:S01]  /*2340*/  @!PT LDS RZ, [RZ] ;  /* 0x00000000fffff984 */ /* 0x000fe20000000800 */
[----:B------:R-:W-:Y:S01]  /*2350*/  @!PT LDS RZ, [RZ] ;  /* 0x00000000fffff984 */ /* 0x000fe20000000800 */
[----:B------:R-:W-:Y:S01]  /*2360*/  @!PT LDS RZ, [RZ] ;  /* 0x00000000fffff984 */ /* 0x000fe20000000800 */
[----:B------:R3:W-:Y:S06]  /*2370*/  MEMBAR.ALL.CTA ;  /* 0x0000000000007992 */ /* 0x0007ec0000008000 */
[----:B---3--:R-:W3:Y:S01]  /*2380*/  FENCE.VIEW.ASYNC.S ;  /* 0x00000000000073c6 */ /* 0x008ee20000000000 */
[----:B--2---:R-:W-:-:S13]  /*2390*/  LOP3.LUT P0, RZ, R6, 0x1, RZ, 0xc0, !PT ;  /* 0x0000000106ff7812 */ /* 0x004fda000780c0ff */
[----:B---3--:R-:W-:Y:S01]  /*23a0*/  VOTEU.ANY UP1, P0 ;  /* 0x0000000000ff7886 */ /* 0x008fe20000020100 */
[----:B------:R-:W-:-:S13]  /*23b0*/  PLOP3.LUT P0, PT, PT, PT, UP1, 0x80, 0x8 ;  /* 0x000000000008781c */ /* 0x000fda0003f0f018 */
[----:B-1----:R-:W-:Y:S02]  /*23c0*/  @P0 LOP3.LUT R0, R5, 0xffff, RZ, 0xc0, !PT ;  /* 0x0000ffff05000812 */ /* 0x002fe400078ec0ff */
[----:B------:R-:W-:Y:S02]  /*23d0*/  @P0 MOV R2, R4 ;  /* 0x0000000400020202 */ /* 0x000fe40000000f00 */
[----:B------:R-:W-:Y:S01]  /*23e0*/  @P0 R2UR UR7, R0 ;  /* 0x00000000000702ca */ /* 0x000fe200000e0000 */
[----:B------:R-:W-:Y:S01]  /*23f0*/  VIADD R0, R3, 0x1e0 ;  /* 0x000001e003007836 */ /* 0x000fe20000000000 */
[----:B------:R-:W-:Y:S02]  /*2400*/  @P0 SHF.R.U32.HI R4, RZ, 0x10, R5 ;  /* 0x00000010ff040819 */ /* 0x000fe40000011605 */
[----:B------:R-:W-:Y:S02]  /*2410*/  @P0 R2UR UR8, R2 ;  /* 0x00000000020802ca */ /* 0x000fe400000e0000 */
[----:B------:R-:W-:-:S02]  /*2420*/  PRMT R0, RZ, 0x654, R0 ;  /* 0x00000654ff007816 */ /* 0x000fc40000000000 */
[----:B------:R-:W-:Y:S02]  /*2430*/  @P0 R2UR UR4, R4 ;  /* 0x00000000040402ca */ /* 0x000fe400000e0000 */
[----:B------:R1:W-:Y:S03]  /*2440*/  SYNCS.ARRIVE.TRANS64.RED.A1T0 RZ, [R0+URZ], RZ ;  /* 0x000000ff00ff79a7 */ /* 0x0003e600081004ff */
[----:B------:R-:W-:-:S04]  /*2450*/  @UP1 UMOV UR27, UR7 ;  /* 0x00000007001b1c82 */ /* 0x000fc80008000000 */
[----:B------:R-:W-:-:S04]  /*2460*/  @UP1 UMOV UR37, UR8 ;  /* 0x0000000800251c82 */ /* 0x000fc80008000000 */
[----:B------:R-:W-:Y:S01]  /*2470*/  @UP1 UMOV UR36, UR4 ;  /* 0x0000000400241c82 */ /* 0x000fe20008000000 */
[----:B------:R-:W-:Y:S05]  /*2480*/  BRA.U !UP0, `(.L_x_41) ;  /* 0x0000000108d47547 */ /* 0x000fea000b800000 */
[----:B------:R-:W2:Y:S01]  /*2490*/  LDCU.128 UR12, c[0x0][0xb10] ;  /* 0x00016200ff0c77ac */ /* 0x000ea20008000c00 */
[----:B------:R-:W3:Y:S01]  /*24a0*/  LDCU UR26, c[0x0][0xb20] ;  /* 0x00016400ff1a77ac */ /* 0x000ee20008000800 */
[----:B------:R-:W4:Y:S01]  /*24b0*/  LDCU UR20, c[0x0][0xb0c] ;  /* 0x00016180ff1477ac */ /* 0x000f220008000800 */
[----:B------:R-:W1:Y:S01]  /*24c0*/  LDCU.64 UR10, c[0x0][0xb28] ;  /* 0x00016500ff0a77ac */ /* 0x000e620008000a00 */
[----:B------:R-:W-:Y:S02]  /*24d0*/  UISETP.NE.AND UP3, UPT, UR42, 0x1, UPT ;  /* 0x000000012a00788c */ /* 0x000fe4000bf65270 */
[----:B--2---:R-:W-:Y:S02]  /*24e0*/  UIMAD.WIDE.U32 UR16, UR38, UR15, URZ ;  /* 0x0000000f261072a5 */ /* 0x004fe4000f8e00ff */
[----:B------:R-:W-:Y:S02]  /*24f0*/  UIMAD.WIDE.U32 UR8, UR39, UR12, URZ ;  /* 0x0000000c270872a5 */ /* 0x000fe4000f8e00ff */
[----:B------:R-:W-:-:S02]  /*2500*/  UISETP.NE.AND UP0, UPT, UR14, 0x1, UPT ;  /* 0x000000010e00788c */ /* 0x000fc4000bf05270 */
[----:B------:R-:W-:Y:S01]  /*2510*/  UIMAD.WIDE.U32 UR22, UR27, UR15, URZ ;  /* 0x0000000f1b1672a5 */ /* 0x000fe2000f8e00ff */
[----:B------:R-:W-:Y:S02]  /*2520*/  UMOV UR16, UR17 ;  /* 0x0000001100107c82 */ /* 0x000fe40008000000 */
[----:B------:R-:W-:Y:S01]  /*2530*/  UMOV UR8, UR9 ;  /* 0x0000000900087c82 */ /* 0x000fe20008000000 */
[----:B---3--:R-:W-:Y:S02]  /*2540*/  USHF.R.U32.HI UR16, URZ, UR26, UR16 ;  /* 0x0000001aff107299 */ /* 0x008fe40008011610 */
[----:B----4-:R-:W-:Y:S02]  /*2550*/  UISETP.NE.AND UP2, UPT, UR20, 0x1, UPT ;  /* 0x000000011400788c */ /* 0x010fe4000bf45270 */
[----:B------:R-:W-:Y:S02]  /*2560*/  USHF.R.U32.HI UR8, URZ, UR13, UR8 ;  /* 0x0000000dff087299 */ /* 0x000fe40008011608 */
[----:B------:R-:W-:-:S02]  /*2570*/  USEL UR7, UR38, UR16, !UP0 ;  /* 0x0000001026077287 */ /* 0x000fc4000c000000 */
[----:B------:R-:W-:Y:S02]  /*2580*/  USEL UR8, UR39, UR8, !UP2 ;  /* 0x0000000827087287 */ /* 0x000fe4000d000000 */
[----:B-1----:R-:W-:Y:S01]  /*2590*/  UIMAD.WIDE.U32 UR16, UR7, UR10, URZ ;  /* 0x0000000a071072a5 */ /* 0x002fe2000f8e00ff */
[----:B------:R-:W-:Y:S01]  /*25a0*/  UMOV UR4, UR23 ;  /* 0x0000001700047c82 */ /* 0x000fe20008000000 */
[----:B------:R-:W-:Y:S02]  /*25b0*/  UIMAD.WIDE.U32 UR18, UR37, UR12, URZ ;  /* 0x0000000c251272a5 */ /* 0x000fe4000f8e00ff */
[----:B------:R-:W-:-:S03]  /*25c0*/  UIMAD.WIDE.U32 UR22, UR8, UR10, URZ ;  /* 0x0000000a081672a5 */ /* 0x000fc6000f8e00ff */
[----:B------:R-:W-:Y:S01]  /*25d0*/  UMOV UR16, UR17 ;  /* 0x0000001100107c82 */ /* 0x000fe20008000000 */
[----:B------:R-:W-:Y:S02]  /*25e0*/  USHF.R.U32.HI UR4, URZ, UR26, UR4 ;  /* 0x0000001aff047299 */ /* 0x000fe40008011604 */
[----:B------:R-:W-:Y:S01]  /*25f0*/  @UP3 USHF.R.U32.HI UR7, URZ, UR11, UR16 ;  /* 0x0000000bff073299 */ /* 0x000fe20008011610 */
[----:B------:R-:W-:Y:S01]  /*2600*/  UMOV UR18, UR19 ;  /* 0x0000001300127c82 */ /* 0x000fe20008000000 */
[----:B------:R-:W-:Y:S01]  /*2610*/  UMOV UR22, UR23 ;  /* 0x0000001700167c82 */ /* 0x000fe20008000000 */
[----:B------:R-:W-:Y:S02]  /*2620*/  USHF.R.U32.HI UR13, URZ, UR13, UR18 ;  /* 0x0000000dff0d7299 */ /* 0x000fe40008011612 */
[----:B------:R-:W-:Y:S02]  /*2630*/  USEL UR4, UR27, UR4, !UP0 ;  /* 0x000000041b047287 */ /* 0x000fe4000c000000 */
[----:B------:R-:W-:-:S02]  /*2640*/  @UP3 USHF.R.U32.HI UR8, URZ, UR11, UR22 ;  /* 0x0000000bff083299 */ /* 0x000fc40008011616 */
[----:B------:R-:W-:Y:S02]  /*2650*/  UIMAD UR9, UR42, UR7, URZ ;  /* 0x000000072a0972a4 */ /* 0x000fe4000f8e02ff */
[----:B------:R-:W-:Y:S02]  /*2660*/  USEL UR7, UR37, UR13, !UP2 ;  /* 0x0000000d25077287 */ /* 0x000fe4000d000000 */
[----:B------:R-:W-:Y:S02]  /*2670*/  UIMAD UR12, UR42, UR8, URZ ;  /* 0x000000082a0c72a4 */ /* 0x000fe4000f8e02ff */
[----:B------:R-:W-:Y:S02]  /*2680*/  UISETP.GE.AND UP0, UPT, UR4, UR9, UPT ;  /* 0x000000090400728c */ /* 0x000fe4000bf06270 */
[----:B------:R-:W-:Y:S02]  /*2690*/  UIMAD.WIDE.U32 UR16, UR4, UR10, URZ ;  /* 0x0000000a041072a5 */ /* 0x000fe4000f8e00ff */
[----:B------:R-:W-:-:S02]  /*26a0*/  UISETP.GE.OR UP0, UPT, UR7, UR12, UP0 ;  /* 0x0000000c0700728c */ /* 0x000fc40008706670 */
[----:B------:R-:W-:Y:S02]  /*26b0*/  UIMAD.WIDE.U32 UR12, UR7, UR10, URZ ;  /* 0x0000000a070c72a5 */ /* 0x000fe4000f8e00ff */
[----:B------:R-:W-:Y:S01]  /*26c0*/  UIADD3 UR15, UPT, UPT, -UR4, URZ, URZ ;  /* 0x000000ff040f7290 */ /* 0x000fe2000fffe1ff */
[----:B------:R-:W-:Y:S01]  /*26d0*/  UMOV UR10, UR17 ;  /* 0x00000011000a7c82 */ /* 0x000fe20008000000 */
[----:B------:R-:W-:Y:S02]  /*26e0*/  UIADD3 UR12, UPT, UPT, -UR7, URZ, URZ ;  /* 0x000000ff070c7290 */ /* 0x000fe4000fffe1ff */
[----:B------:R-:W-:-:S03]  /*26f0*/  USHF.R.U32.HI UR10, URZ, UR11, UR10 ;  /* 0x0000000bff0a7299 */ /* 0x000fc6000801160a */
[----:B------:R-:W-:Y:S01]  /*2700*/  @!UP0 UMOV UR9, UR13 ;  /* 0x0000000d00098c82 */ /* 0x000fe20008000000 */
[----:B------:R-:W-:Y:S02]  /*2710*/  UIMAD UR15, UR14, UR15, UR27 ;  /* 0x0000000f0e0f72a4 */ /* 0x000fe4000f8e021b */
[----:B------:R-:W-:Y:S02]  /*2720*/  USEL UR10, UR4, UR10, !UP3 ;  /* 0x0000000a040a7287 */ /* 0x000fe4000d800000 */
[----:B------:R-:W-:Y:S02]  /*2730*/  @!UP0 USHF.R.U32.HI UR9, URZ, UR11, UR9 ;  /* 0x0000000bff098299 */ /* 0x000fe40008011609 */
[----:B------:R-:W-:Y:S02]  /*2740*/  UIADD3 UR11, UPT, UPT, -UR10, URZ, URZ ;  /* 0x000000ff0a0b7290 */ /* 0x000fe4000fffe1ff */
[----:B------:R-:W-:Y:S02]  /*2750*/  @!UP0 USEL UR9, UR7, UR9, !UP3 ;  /* 0x0000000907098287 */ /* 0x000fe4000d800000 */
[----:B------:R-:W-:-:S02]  /*2760*/  UIMAD UR11, UR42, UR11, UR4 ;  /* 0x0000000b2a0b72a4 */ /* 0x000fc4000f8e0204 */
[----:B------:R-:W-:Y:S02]  /*2770*/  @!UP0 UIADD3 UR10, UPT, UPT, UR10, -UR9, URZ ;  /* 0x800000090a0a8290 */ /* 0x000fe4000fffe0ff */
[----:B------:R-:W-:Y:S02]  /*2780*/  @!UP0 UIMAD UR9, UR11, UR8, UR9 ;  /* 0x000000080b0982a4 */ /* 0x000fe4000f8e0209 */
[----:B------:R-:W-:Y:S02]  /*2790*/  @!UP0 UIMAD UR4, UR42, UR10, UR7 ;  /* 0x0000000a2a0482a4 */ /* 0x000fe4000f8e0207 */
[----:B------:R-:W-:Y:S02]  /*27a0*/  UIMAD UR8, UR20, UR12, UR37 ;  /* 0x0000000c140872a4 */ /* 0x000fe4000f8e0225 */
[----:B------:R-:W-:Y:S01]  /*27b0*/  UIMAD UR27, UR4, UR14, UR15 ;  /* 0x0000000e041b72a4 */ /* 0x000fe2000f8e020f */
[----:B------:R-:W-:Y:S02]  /*27c0*/  @!UP0 UMOV UR7, UR9 ;  /* 0x0000000900078c82 */ /* 0x000fe40008000000 */
[----:B------:R-:W-:-:S12]  /*27d0*/  UIMAD UR37, UR7, UR20, UR8 ;  /* 0x00000014072572a4 */ /* 0x000fd8000f8e0208 */
.L_x_41:
[----:B------:R-:W2:Y:S02]  /*27e0*/  LDCU UR4, c[0x0][0xb30] ;  /* 0x00016600ff0477ac */ /* 0x000ea40008000800 */
[----:B--2---:R-:W-:-:S09]  /*27f0*/  UISETP.NE.AND UP0, UPT, UR4, 0x1, UPT ;  /* 0x000000010400788c */ /* 0x004fd2000bf05270 */
[----:B------:R-:W-:Y:S05]  /*2800*/  BRA.U UP0, `(.L_x_42) ;  /* 0x0000000100447547 */ /* 0x000fea000b800000 */
[----:B------:R-:W2:Y:S01]  /*2810*/  LDCU.128 UR12, c[0x0][0xb10] ;  /* 0x00016200ff0c77ac */ /* 0x000ea20008000c00 */
[----:B------:R-:W3:Y:S01]  /*2820*/  LDCU UR16, c[0x0][0xb0c] ;  /* 0x00016180ff1077ac */ /* 0x000ee20008000800 */
[----:B------:R-:W4:Y:S01]  /*2830*/  LDCU UR17, c[0x0][0xb20] ;  /* 0x00016400ff1177ac */ /* 0x000f220008000800 */
[----:B--2---:R-:W-:Y:S02]  /*2840*/  UIMAD.WIDE.U32 UR10, UR37, UR12, URZ ;  /* 0x0000000c250a72a5 */ /* 0x004fe4000f8e00ff */
[----:B------:R-:W-:Y:S02]  /*2850*/  UIMAD.WIDE.U32 UR8, UR27, UR15, URZ ;  /* 0x0000000f1b0872a5 */ /* 0x000fe4000f8e00ff */
[----:B---3--:R-:W-:Y:S02]  /*2860*/  UISETP.NE.AND UP2, UPT, UR16, 0x1, UPT ;  /* 0x000000011000788c */ /* 0x008fe4000bf45270 */
[----:B------:R-:W-:Y:S01]  /*2870*/  UISETP.NE.AND UP0, UPT, UR14, 0x1, UPT ;  /* 0x000000010e00788c */ /* 0x000fe2000bf05270 */
[----:B------:R-:W-:-:S02]  /*2880*/  UMOV UR7, UR11 ;  /* 0x0000000b00077c82 */ /* 0x000fc40008000000 */
[----:B------:R-:W-:Y:S01]  /*2890*/  UMOV UR4, UR9 ;  /* 0x0000000900047c82 */ /* 0x000fe20008000000 */
[----:B------:R-:W-:Y:S02]  /*28a0*/  USHF.R.U32.HI UR7, URZ, UR13, UR7 ;  /* 0x0000000dff077299 */ /* 0x000fe40008011607 */
[----:B----4-:R-:W-:Y:S02]  /*28b0*/  USHF.R.U32.HI UR4, URZ, UR17, UR4 ;  /* 0x00000011ff047299 */ /* 0x010fe40008011604 */
[----:B------:R-:W-:Y:S02]  /*28c0*/  USEL UR7, UR37, UR7, !UP2 ;  /* 0x0000000725077287 */ /* 0x000fe4000d000000 */
[----:B------:R-:W-:-:S04]  /*28d0*/  USEL UR4, UR27, UR4, !UP0 ;  /* 0x000000041b047287 */ /* 0x000fc8000c000000 */
[----:B------:R-:W-:Y:S02]  /*28e0*/  UIADD3 UR8, UPT, UPT, UR7, -UR4, URZ ;  /* 0x8000000407087290 */ /* 0x000fe4000fffe0ff */
[----:B------:R-:W-:Y:S02]  /*28f0*/  UIADD3 UR4, UPT, UPT, -UR7, UR4, URZ ;  /* 0x0000000407047290 */ /* 0x000fe4000fffe1ff */
[----:B------:R-:W-:Y:S02]  /*2900*/  UIMAD UR27, UR8, UR14, UR27 ;  /* 0x0000000e081b72a4 */ /* 0x000fe4000f8e021b */
[----:B------:R-:W-:-:S12]  /*2910*/  UIMAD UR37, UR4, UR16, UR37 ;  /* 0x00000010042572a4 */ /* 0x000fd8000f8e0225 */
.L_x_42:
[----:B------:R-:W-:Y:S01]  /*2920*/  VIADD R11, R11, 0x1 ;  /* 0x000000010b0b7836 */ /* 0x000fe20000000000 */
[----:B------:R-:W-:Y:S01]  /*2930*/  PLOP3.LUT P1, PT, PT, PT, PT, 0x80, 0x8 ;  /* 0x000000000008781c */ /* 0x000fe20003f2f070 */
[----:B------:R-:W-:Y:S02]  /*2940*/  UIADD3 UR46, UPT, UPT, UR37, UR57, URZ ;  /* 0x00000039252e7290 */ /* 0x000fe4000fffe0ff */
[----:B------:R-:W-:Y:S01]  /*2950*/  UIADD3 UR45, UPT, UPT, UR27, UR60, URZ ;  /* 0x0000003c1b2d7290 */ /* 0x000fe2000fffe0ff */
[----:B------:R-:W-:-:S04]  /*2960*/  ISETP.NE.AND P0, PT, R11, 0x2, PT ;  /* 0x000000020b00780c */ /* 0x000fc80003f05270 */
[----:B-1----:R-:W-:Y:S02]  /*2970*/  SEL R0, RZ, 0x1, P0 ;  /* 0x00000001ff007807 */ /* 0x002fe40000000000 */
[----:B------:R-:W-:Y:S02]  /*2980*/  SEL R11, R11, RZ, P0 ;  /* 0x000000ff0b0b7207 */ /* 0x000fe40000000000 */
[----:B------:R-:W-:Y:S01]  /*2990*/  LOP3.LUT R10, R10, R0, RZ, 0x3c, !PT ;  /* 0x000000000a0a7212 */ /* 0x000fe200078e3cff */
[----:B------:R-:W-:Y:S06]  /*29a0*/  BRA.U UP1, `(.L_x_43) ;  /* 0xfffffff101447547 */ /* 0x000fec000b83ffff */
[----:B------:R-:W-:Y:S01]  /*29b0*/  UIADD3 UR7, UPT, UPT, UR6, 0xd8, URZ ;  /* 0x000000d806077890 */ /* 0x000fe2000fffe0ff */
[----:B------:R-:W-:-:S03]  /*29c0*/  SHF.L.U32 R2, R12, 0x1f, RZ ;  /* 0x0000001f0c027819 */ /* 0x000fc600000006ff */
[----:B------:R-:W-:-:S09]  /*29d0*/  ULEA UR4, UR5, UR7, 0x3 ;  /* 0x0000000705047291 */ /* 0x000fd2000f8e18ff */
[----:B------:R-:W1:Y:S02]  /*29e0*/  SYNCS.PHASECHK.TRANS64.TRYWAIT P0, [UR4], R2 ;  /* 0x00000002ff0075a7 */ /* 0x000e640008001104 */
[----:B-1----:R-:W-:Y:S05]  /*29f0*/  @!P0 BRA `(.L_x_44) ;  /* 0x0000004c00c88947 */ /* 0x002fea0003800000 */
.L_x_131:
[----:B------:R-:W-:-:S04]  /*2a00*/  UIADD3 UR4, UPT, UPT, UR5, 0x1, URZ ;  /* 0x0000000105047890 */ /* 0x000fc8000fffe0ff */
[----:B------:R-:W-:-:S04]  /*2a10*/  UISETP.NE.AND UP0, UPT, UR4, 0x1b, UPT ;  /* 0x0000001b0400788c */ /* 0x000fc8000bf05270 */
[----:B------:R-:W-:Y:S02]  /*2a20*/  USEL UR6, URZ, 0x1, UP0 ;  /* 0x00000001ff067887 */ /* 0x000fe40008000000 */
[----:B------:R-:W-:-:S04]  /*2a30*/  USEL UR4, UR4, URZ, UP0 ;  /* 0x000000ff04047287 */ /* 0x000fc80008000000 */
[----:B------:R-:W-:Y:S01]  /*2a40*/  ULEA UR5, UR4, UR7, 0x3 ;  /* 0x0000000704057291 */ /* 0x000fe2000f8e18ff */
[----:B-1----:R-:W-:-:S04]  /*2a50*/  LOP3.LUT R2, R12, UR6, RZ, 0x3c, !PT ;  /* 0x000000060c027c12 */ /* 0x002fc8000f8e3cff */
[----:B------:R-:W-:-:S04]  /*2a60*/  SHF.L.U32 R3, R2, 0x1f, RZ ;  /* 0x0000001f02037819 */ /* 0x000fc800000006ff */
[----:B------:R-:W1:Y:S02]  /*2a70*/  SYNCS.PHASECHK.TRANS64.TRYWAIT P0, [UR5], R3 ;  /* 0x00000003ff0075a7 */ /* 0x000e640008001105 */
[----:B-1----:R-:W-:Y:S05]  /*2a80*/  @!P0 BRA `(.L_x_45) ;  /* 0x0000004c00bc8947 */ /* 0x002fea0003800000 */
.L_x_133:
[----:B------:R-:W-:-:S04]  /*2a90*/  UIADD3 UR4, UPT, UPT, UR4, 0x1, URZ ;  /* 0x0000000104047890 */ /* 0x000fc8000fffe0ff */
[----:B------:R-:W-:-:S04]  /*2aa0*/  UISETP.NE.AND UP0, UPT, UR4, 0x1b, UPT ;  /* 0x0000001b0400788c */ /* 0x000fc8000bf05270 */
[----:B------:R-:W-:Y:S02]  /*2ab0*/  USEL UR6, URZ, 0x1, UP0 ;  /* 0x00000001ff067887 */ /* 0x000fe40008000000 */
[----:B------:R-:W-:-:S04]  /*2ac0*/  USEL UR4, UR4, URZ, UP0 ;  /* 0x000000ff04047287 */ /* 0x000fc80008000000 */
[----:B------:R-:W-:Y:S01]  /*2ad0*/  ULEA UR5, UR4, UR7, 0x3 ;  /* 0x0000000704057291 */ /* 0x000fe2000f8e18ff */
[----:B------:R-:W-:-:S04]  /*2ae0*/  LOP3.LUT R2, R2, UR6, RZ, 0x3c, !PT ;  /* 0x0000000602027c12 */ /* 0x000fc8000f8e3cff */
[----:B-1----:R-:W-:-:S04]  /*2af0*/  SHF.L.U32 R3, R2, 0x1f, RZ ;  /* 0x0000001f02037819 */ /* 0x002fc800000006ff */
[----:B------:R-:W1:Y:S02]  /*2b00*/  SYNCS.PHASECHK.TRANS64.TRYWAIT P0, [UR5], R3 ;  /* 0x00000003ff0075a7 */ /* 0x000e640008001105 */
[----:B-1----:R-:W-:Y:S05]  /*2b10*/  @!P0 BRA `(.L_x_46) ;  /* 0x0000004c00b08947 */ /* 0x002fea0003800000 */
.L_x_135:
        /* <DEDUP_REMOVED lines=9> */
.L_x_137:
        /* <DEDUP_REMOVED lines=9> */
.L_x_139:
        /* <DEDUP_REMOVED lines=9> */
.L_x_141:
        /* <DEDUP_REMOVED lines=9> */
.L_x_143:
        /* <DEDUP_REMOVED lines=9> */
.L_x_145:
        /* <DEDUP_REMOVED lines=9> */
.L_x_147:
        /* <DEDUP_REMOVED lines=9> */
.L_x_149:
        /* <DEDUP_REMOVED lines=9> */
.L_x_151:
        /* <DEDUP_REMOVED lines=9> */
.L_x_153:
        /* <DEDUP_REMOVED lines=9> */
.L_x_155:
        /* <DEDUP_REMOVED lines=9> */
.L_x_157:
        /* <DEDUP_REMOVED lines=9> */
.L_x_159:
        /* <DEDUP_REMOVED lines=9> */
.L_x_161:
        /* <DEDUP_REMOVED lines=9> */
.L_x_163:
        /* <DEDUP_REMOVED lines=9> */
.L_x_165:
        /* <DEDUP_REMOVED lines=9> */
.L_x_167:
        /* <DEDUP_REMOVED lines=9> */
.L_x_169:
        /* <DEDUP_REMOVED lines=9> */
.L_x_171:
        /* <DEDUP_REMOVED lines=9> */
.L_x_173:
        /* <DEDUP_REMOVED lines=9> */
.L_x_175:
        /* <DEDUP_REMOVED lines=9> */
.L_x_177:
        /* <DEDUP_REMOVED lines=9> */
.L_x_179:
        /* <DEDUP_REMOVED lines=9> */
.L_x_181:
[----:B------:R-:W-:-:S04]  /*3810*/  UIADD3 UR4, UPT, UPT, UR4, 0x1, URZ ;  /* 0x0000000104047890 */ /* 0x000fc8000fffe0ff */
[----:B------:R-:W-:-:S04]  /*3820*/  UISETP.NE.AND UP0, UPT, UR4, 0x1b, UPT ;  /* 0x0000001b0400788c */ /* 0x000fc8000bf05270 */
[----:B------:R-:W-:Y:S02]  /*3830*/  USEL UR5, URZ, 0x1, UP0 ;  /* 0x00000001ff057887 */ /* 0x000fe40008000000 */
[----:B------:R-:W-:-:S04]  /*3840*/  USEL UR4, UR4, URZ, UP0 ;  /* 0x000000ff04047287 */ /* 0x000fc80008000000 */
[----:B------:R-:W-:Y:S01]  /*3850*/  ULEA UR4, UR4, UR7, 0x3 ;  /* 0x0000000704047291 */ /* 0x000fe2000f8e18ff */
[----:B------:R-:W-:-:S04]  /*3860*/  LOP3.LUT R2, R2, UR5, RZ, 0x3c, !PT ;  /* 0x0000000502027c12 */ /* 0x000fc8000f8e3cff */
[----:B------:R-:W-:Y:S01]  /*3870*/  SHF.L.U32 R2, R2, 0x1f, RZ ;  /* 0x0000001f02027819 */ /* 0x000fe200000006ff */
[----:B-1----:R-:W-:-:S07]  /*3880*/  IMAD.U32 R0, RZ, RZ, UR4 ;  /* 0x00000004ff007e24 */ /* 0x002fce000f8e00ff */
.L_x_70:
[----:B-1----:R1:W2:Y:S02]  /*3890*/  SYNCS.PHASECHK.TRANS64.TRYWAIT P0, [R0+URZ], R2 ;  /* 0x00000002000075a7 */ /* 0x0022a400080011ff */
[----:B--2---:R-:W-:Y:S05]  /*38a0*/  @!P0 NANOSLEEP.SYNCS 0x989680 ;  /* 0x009896800000895d */ /* 0x004fea0003900000 */
[----:B------:R-:W2:Y:S02]  /*38b0*/  @!P0 SYNCS.PHASECHK.TRANS64 P0, [R0+URZ], R2 ;  /* 0x00000002000085a7 */ /* 0x000ea400080010ff */
[----:B--2---:R-:W-:Y:S05]  /*38c0*/  @P0 EXIT ;  /* 0x000000000000094d */ /* 0x004fea0003800000 */
[----:B------:R-:W-:Y:S05]  /*38d0*/  BRA `(.L_x_70) ;  /* 0xfffffffc00ec7947 */ /* 0x000fea000383ffff */
.L_x_23:
[----:B------:R-:W-:-:S04]  /*38e0*/  UISETP.NE.AND UP0, UPT, UR48, URZ, UPT ;  /* 0x000000ff3000728c */ /* 0x000fc8000bf05270 */
[----:B------:R-:W-:-:S09]  /*38f0*/  UISETP.NE.OR UP0, UPT, UR18, 0x1, UP0 ;  /* 0x000000011200788c */ /* 0x000fd20008705670 */
[----:B------:R-:W-:Y:S05]  /*3900*/  BRA.U UP0, `(.L_x_71) ;  /* 0x0000000500487547 */ /* 0x000fea000b800000 */
[----:B------:R-:W-:Y:S01]  /*3910*/  ISETP.GE.U32.AND P2, PT, R0, 0x4, PT ;  /* 0x000000040000780c */ /* 0x000fe20003f46070 */
[----:B------:R-:W-:Y:S01]  /*3920*/  IMAD.MOV.U32 R12, RZ, RZ, 0x1 ;  /* 0x00000001ff0c7424 */ /* 0x000fe200078e00ff */
[----:B------:R-:W-:Y:S02]  /*3930*/  CS2R R10, SRZ ;  /* 0x00000000000a7805 */ /* 0x000fe4000001ff00 */
[----:B------:R-:W-:Y:S01]  /*3940*/  CS2R R8, SRZ ;  /* 0x0000000000087805 */ /* 0x000fe2000001ff00 */
[----:B------:R-:W-:Y:S01]  /*3950*/  UMOV UR6, 0x400 ;  /* 0x0000040000067882 */ /* 0x000fe20000000000 */
[----:B------:R-:W-:Y:S01]  /*3960*/  UMOV UR5, URZ ;  /* 0x000000ff00057c82 */ /* 0x000fe20008000000 */
[----:B------:R-:W-:-:S12]  /*3970*/  ULEA UR6, UR48, UR6, 0x18 ;  /* 0x0000000630067291 */ /* 0x000fd8000f8ec0ff */
.L_x_75:
[----:B------:R-:W-:Y:S02]  /*3980*/  LEA R2, R8, UR6, 0x3 ;  /* 0x0000000608027c11 */ /* 0x000fe4000f8e18ff */
[----:B------:R-:W-:-:S03]  /*3990*/  SHF.L.U32 R4, R9, 0x1f, RZ ;  /* 0x0000001f09047819 */ /* 0x000fc600000006ff */
[----:B------:R-:W-:Y:S01]  /*39a0*/  VIADD R5, R2, 0x240 ;  /* 0x0000024002057836 */ /* 0x000fe20000000000 */
[----:B------:R-:W2:Y:S02]  /*39b0*/  SYNCS.PHASECHK.TRANS64.TRYWAIT P0, [R2+URZ+0x230], R4 ;  /* 0x00023004020075a7 */ /* 0x000ea400080011ff */
[----:B--2---:R-:W-:Y:S05]  /*39c0*/  @!P0 BRA `(.L_x_72) ;  /* 0x0000004800448947 */ /* 0x004fea0003800000 */
.L_x_182:
[----:B------:R-:W-:Y:S01]  /*39d0*/  ULEA UR4, UR5, UR6, 0x3 ;  /* 0x0000000605047291 */ /* 0x000fe2000f8e18ff */
[----:B--2---:R-:W-:Y:S01]  /*39e0*/  PRMT R2, RZ, 0x654, R5 ;  /* 0x00000654ff027816 */ /* 0x004fe20000000005 */
[----:B------:R-:W-:Y:S01]  /*39f0*/  @!P2 IMAD.MOV.U32 R4, RZ, RZ, 0x10 ;  /* 0x00000010ff04a424 */ /* 0x000fe200078e00ff */
[----:B------:R-:W-:Y:S01]  /*3a00*/  SHF.L.U32 R5, R12, 0x1f, RZ ;  /* 0x0000001f0c057819 */ /* 0x000fe200000006ff */
[----:B------:R-:W-:Y:S01]  /*3a10*/  UIADD3 UR7, UPT, UPT, UR4, 0x1d0, URZ ;  /* 0x000001d004077890 */ /* 0x000fe2000fffe0ff */
[----:B------:R2:W-:Y:S05]  /*3a20*/  SYNCS.ARRIVE.TRANS64.RED.A1T0 RZ, [R2+URZ], RZ ;  /* 0x000000ff02ff79a7 */ /* 0x0005ea00081004ff */
[----:B------:R-:W-:Y:S01]  /*3a30*/  IMAD.U32 R6, RZ, RZ, UR7 ;  /* 0x00000007ff067e24 */ /* 0x000fe2000f8e00ff */
[----:B------:R-:W3:Y:S04]  /*3a40*/  SYNCS.PHASECHK.TRANS64.TRYWAIT P0, [UR4+0x1e0], R5 ;  /* 0x0001e005ff0075a7 */ /* 0x000ee80008001104 */
[----:B------:R-:W-:Y:S01]  /*3a50*/  PRMT R6, R0, 0x654, R6 ;  /* 0x0000065400067816 */ /* 0x000fe20000000006 */
[----:B--23--:R-:W-:Y:S06]  /*3a60*/  @!P0 BRA `(.L_x_73) ;  /* 0x0000004800308947 */ /* 0x00cfec0003800000 */
.L_x_184:
[----:B------:R-:W-:Y:S01]  /*3a70*/  ULEA UR8, UR5, UR6, 0x4 ;  /* 0x0000000605087291 */ /* 0x000fe2000f8e20ff */
[----:B------:R-:W-:Y:S01]  /*3a80*/  SEL R3, R6, R3, !P2 ;  /* 0x0000000306037207 */ /* 0x000fe20005000000 */
[----:B------:R-:W-:Y:S01]  /*3a90*/  UIADD3 UR9, UPT, UPT, UR4, 0x1d0, URZ ;  /* 0x000001d004097890 */ /* 0x000fe2000fffe0ff */
[----:B--2---:R-:W-:Y:S01]  /*3aa0*/  LEA R2, R11, UR6, 0x3 ;  /* 0x000000060b027c11 */ /* 0x004fe2000f8e18ff */
[----:B------:R-:W-:Y:S01]  /*3ab0*/  UIADD3 UR8, UPT, UPT, UR8, 0x260, URZ ;  /* 0x0000026008087890 */ /* 0x000fe2000fffe0ff */
[----:B------:R2:W-:Y:S01]  /*3ac0*/  @!P2 SYNCS.ARRIVE.TRANS64.RED RZ, [R3+URZ], R4 ;  /* 0x0000000403ffa9a7 */ /* 0x0005e200080004ff */
[----:B------:R-:W-:Y:S01]  /*3ad0*/  UIADD3 UR4, UPT, UPT, UR5, 0x1, URZ ;  /* 0x0000000105047890 */ /* 0x000fe2000fffe0ff */
[----:B------:R-:W-:-:S03]  /*3ae0*/  VIADD R8, R8, 0x1 ;  /* 0x0000000108087836 */ /* 0x000fc60000000000 */
[----:B------:R-:W-:Y:S02]  /*3af0*/  UISETP.NE.AND UP0, UPT, UR4, 0x2, UPT ;  /* 0x000000020400788c */ /* 0x000fe4000bf05270 */
[----:B------:R-:W-:Y:S01]  /*3b00*/  ISETP.NE.AND P0, PT, R8, 0x2, PT ;  /* 0x000000020800780c */ /* 0x000fe20003f05270 */
[----:B------:R-:W-:Y:S06]  /*3b10*/  UGETNEXTWORKID.BROADCAST [UR8], [UR9] ;  /* 0x00000000080073ca */ /* 0x000fec0008000100 */
[----:B------:R-:W-:Y:S02]  /*3b20*/  USEL UR7, URZ, 0x1, UP0 ;  /* 0x00000001ff077887 */ /* 0x000fe40008000000 */
[----:B------:R-:W-:-:S04]  /*3b30*/  USEL UR5, UR4, URZ, UP0 ;  /* 0x000000ff04057287 */ /* 0x000fc80008000000 */
[----:B------:R-:W-:Y:S02]  /*3b40*/  LOP3.LUT R12, R12, UR7, RZ, 0x3c, !PT ;  /* 0x000000070c0c7c12 */ /* 0x000fe4000f8e3cff */
[----:B--2---:R-:W-:-:S04]  /*3b50*/  SHF.L.U32 R4, R10, 0x1f, RZ ;  /* 0x0000001f0a047819 */ /* 0x004fc800000006ff */
[----:B------:R-:W2:Y:S02]  /*3b60*/  SYNCS.PHASECHK.TRANS64.TRYWAIT P1, [R2+URZ+0x1d0], R4 ;  /* 0x0001d004020075a7 */ /* 0x000ea400080211ff */
[----:B--2---:R-:W-:Y:S05]  /*3b70*/  @!P1 BRA `(.L_x_74) ;  /* 0x0000004800049947 */ /* 0x004fea0003800000 */
.L_x_185:
[C---:B--2---:R-:W-:Y:S01]  /*3b80*/  LEA R4, R11.reuse, UR6, 0x4 ;  /* 0x000000060b047c11 */ /* 0x044fe2000f8e20ff */
[----:B------:R-:W-:Y:S01]  /*3b90*/  VIADD R2, R2, 0x1e0 ;  /* 0x000001e002027836 */ /* 0x000fe20000000000 */
[----:B------:R-:W-:Y:S01]  /*3ba0*/  SEL R8, R8, RZ, P0 ;  /* 0x000000ff08087207 */ /* 0x000fe20000000000 */
[----:B------:R-:W-:-:S03]  /*3bb0*/  VIADD R11, R11, 0x1 ;  /* 0x000000010b0b7836 */ /* 0x000fc60000000000 */
[----:B------:R-:W2:Y:S01]  /*3bc0*/  LDS.128 R4, [R4+0x260] ;  /* 0x0002600004047984 */ /* 0x000ea20000000c00 */
[----:B------:R-:W-:Y:S02]  /*3bd0*/  PRMT R2, RZ, 0x654, R2 ;  /* 0x00000654ff027816 */ /* 0x000fe40000000002 */
[C---:B------:R-:W-:Y:S01]  /*3be0*/  ISETP.NE.AND P1, PT, R11.reuse, 0x2, PT ;  /* 0x000000020b00780c */ /* 0x040fe20003f25270 */
[----:B------:R-:W-:Y:S01]  /*3bf0*/  @!PT LDS RZ, [RZ] ;  /* 0x00000000fffff984 */ /* 0x000fe20000000800 */
[----:B------:R-:W-:Y:S01]  /*3c00*/  @!PT LDS RZ, [RZ] ;  /* 0x00000000fffff984 */ /* 0x000fe20000000800 */
[----:B------:R-:W-:Y:S01]  /*3c10*/  @!PT LDS RZ, [RZ] ;  /* 0x00000000fffff984 */ /* 0x000fe20000000800 */
[----:B------:R-:W-:Y:S01]  /*3c20*/  @!PT LDS RZ, [RZ] ;  /* 0x00000000fffff984 */ /* 0x000fe20000000800 */
[----:B------:R3:W-:Y:S06]  /*3c30*/  MEMBAR.ALL.CTA ;  /* 0x0000000000007992 */ /* 0x0007ec0000008000 */
[----:B---3--:R-:W3:Y:S01]  /*3c40*/  FENCE.VIEW.ASYNC.S ;  /* 0x00000000000073c6 */ /* 0x008ee20000000000 */
[----:B------:R-:W-:Y:S01]  /*3c50*/  SEL R11, R11, RZ, P1 ;  /* 0x000000ff0b0b7207 */ /* 0x000fe20000800000 */
[----:B---3--:R3:W-:Y:S01]  /*3c60*/  SYNCS.ARRIVE.TRANS64.RED.A1T0 RZ, [R2+URZ], RZ ;  /* 0x000000ff02ff79a7 */ /* 0x0087e200081004ff */
[----:B--2---:R-:W-:-:S02]  /*3c70*/  LOP3.LUT P3, RZ, R6, 0x1, RZ, 0xc0, !PT ;  /* 0x0000000106ff7812 */ /* 0x004fc4000786c0ff */
[----:B------:R-:W-:-:S04]  /*3c80*/  SEL R4, RZ, 0x1, P1 ;  /* 0x00000001ff047807 */ /* 0x000fc80000800000 */
[----:B------:R-:W-:Y:S02]  /*3c90*/  LOP3.LUT R10, R10, R4, RZ, 0x3c, !PT ;  /* 0x000000040a0a7212 */ /* 0x000fe400078e3cff */
[----:B---3--:R-:W-:-:S04]  /*3ca0*/  SEL R2, RZ, 0x1, P0 ;  /* 0x00000001ff027807 */ /* 0x008fc80000000000 */
[----:B------:R-:W-:Y:S01]  /*3cb0*/  LOP3.LUT R9, R9, R2, RZ, 0x3c, !PT ;  /* 0x0000000209097212 */ /* 0x000fe200078e3cff */
[----:B------:R-:W-:Y:S06]  /*3cc0*/  @P3 BRA `(.L_x_75) ;  /* 0xfffffffc002c3947 */ /* 0x000fec000383ffff */
[----:B------:R-:W-:Y:S01]  /*3cd0*/  ULEA UR4, UR5, UR6, 0x3 ;  /* 0x0000000605047291 */ /* 0x000fe2000f8e18ff */
[----:B------:R-:W-:-:S08]  /*3ce0*/  SHF.L.U32 R2, R12, 0x1f, RZ ;  /* 0x0000001f0c027819 */ /* 0x000fd000000006ff */
[----:B------:R-:W2:Y:S02]  /*3cf0*/  SYNCS.PHASECHK.TRANS64 P0, [UR4+0x1e0], R2 ;  /* 0x0001e002ff0075a7 */ /* 0x000ea40008001004 */
[----:B--2---:R-:W-:Y:S05]  /*3d00*/  @P0 BRA `(.L_x_76) ;  /* 0x0000000000080947 */ /* 0x004fea0003800000 */
[----:B------:R-:W2:Y:S02]  /*3d10*/  SYNCS.PHASECHK.TRANS64.TRYWAIT P0, [UR4+0x1e0], R2 ;  /* 0x0001e002ff0075a7 */ /* 0x000ea40008001104 */
[----:B--2---:R-:W-:Y:S05]  /*3d20*/  @!P0 BRA `(.L_x_77) ;  /* 0x0000004400ac8947 */ /* 0x004fea0003800000 */
.L_x_76:
[----:B------:R-:W-:-:S04]  /*3d30*/  UIADD3 UR7, UPT, UPT, UR5, 0x1, URZ ;  /* 0x0000000105077890 */ /* 0x000fc8000fffe0ff */
[----:B------:R-:W-:-:S04]  /*3d40*/  UISETP.NE.AND UP0, UPT, UR7, 0x2, UPT ;  /* 0x000000020700788c */ /* 0x000fc8000bf05270 */
[----:B------:R-:W-:Y:S02]  /*3d50*/  USEL UR8, URZ, 0x1, UP0 ;  /* 0x00000001ff087887 */ /* 0x000fe40008000000 */
[----:B------:R-:W-:-:S04]  /*3d60*/  USEL UR7, UR7, URZ, UP0 ;  /* 0x000000ff07077287 */ /* 0x000fc80008000000 */
[----:B------:R-:W-:Y:S01]  /*3d70*/  ULEA UR7, UR7, UR6, 0x3 ;  /* 0x0000000607077291 */ /* 0x000fe2000f8e18ff */
[----:B--2---:R-:W-:-:S04]  /*3d80*/  LOP3.LUT R2, R12, UR8, RZ, 0x3c, !PT ;  /* 0x000000080c027c12 */ /* 0x004fc8000f8e3cff */
[----:B------:R-:W-:-:S04]  /*3d90*/  SHF.L.U32 R0, R2, 0x1f, RZ ;  /* 0x0000001f02007819 */ /* 0x000fc800000006ff */
[----:B------:R-:W2:Y:S02]  /*3da0*/  SYNCS.PHASECHK.TRANS64 P0, [UR7+0x1e0], R0 ;  /* 0x0001e000ff0075a7 */ /* 0x000ea40008001007 */
[----:B-12---:R-:W-:Y:S05]  /*3db0*/  @P0 EXIT ;  /* 0x000000000000094d */ /* 0x006fea0003800000 */
[----:B------:R-:W-:Y:S02]  /*3dc0*/  SHF.L.U32 R2, R2, 0x1f, RZ ;  /* 0x0000001f02027819 */ /* 0x000fe400000006ff */
[----:B------:R-:W-:-:S07]  /*3dd0*/  MOV R0, UR7 ;  /* 0x0000000700007c02 */ /* 0x000fce0008000f00 */
.L_x_78:
[----:B-1----:R1:W2:Y:S02]  /*3de0*/  SYNCS.PHASECHK.TRANS64.TRYWAIT P0, [R0+URZ+0x1e0], R2 ;  /* 0x0001e002000075a7 */ /* 0x0022a400080011ff */
[----:B--2---:R-:W-:Y:S05]  /*3df0*/  @!P0 NANOSLEEP.SYNCS 0x989680 ;  /* 0x009896800000895d */ /* 0x004fea0003900000 */
[----:B------:R-:W2:Y:S02]  /*3e00*/  @!P0 SYNCS.PHASECHK.TRANS64 P0, [R0+URZ+0x1e0], R2 ;  /* 0x0001e002000085a7 */ /* 0x000ea400080010ff */
[----:B--2---:R-:W-:Y:S05]  /*3e10*/  @P0 EXIT ;  /* 0x000000000000094d */ /* 0x004fea0003800000 */
[----:B------:R-:W-:Y:S05]  /*3e20*/  BRA `(.L_x_78) ;  /* 0xfffffffc00ec7947 */ /* 0x000fea000383ffff */
.L_x_71:
[----:B------:R-:W-:Y:S05]  /*3e30*/  BRA.U UP5, `(.L_x_79) ;  /* 0x0000000d059c7547 */ /* 0x000fea000b800000 */
[----:B------:R-:W-:Y:S01]  /*3e40*/  UMOV UR4, 0x40 ;  /* 0x0000004000047882 */ /* 0x000fe20000000000 */
[----:B------:R-:W-:Y:S01]  /*3e50*/  NOP ;  /* 0x0000000000007918 */ /* 0x000fe20000000000 */
[----:B------:R-:W-:Y:S01]  /*3e60*/  ULEA UR5, UR48, UR4, 0x18 ;  /* 0x0000000430057291 */ /* 0x000fe2000f8ec0ff */
[----:B------:R-:W-:Y:S02]  /*3e70*/  UMOV UR6, 0x400 ;  /* 0x0000040000067882 */ /* 0x000fe40000000000 */
[----:B------:R-:W-:-:S06]  /*3e80*/  ULEA UR6, UR48, UR6, 0x18 ;  /* 0x0000000630067291 */ /* 0x000fcc000f8ec0ff */
[----:B------:R-:W2:Y:S02]  /*3e90*/  LDS.U8 R0, [UR5+0x1c] ;  /* 0x00001c05ff007984 */ /* 0x000ea40008000000 */
[----:B--2---:R-:W-:-:S13]  /*3ea0*/  ISETP.NE.AND P0, PT, R0, RZ, PT ;  /* 0x000000ff0000720c */ /* 0x004fda0003f05270 */
[----:B------:R-:W-:Y:S05]  /*3eb0*/  @P0 BRA `(.L_x_80) ;  /* 0x0000000000580947 */ /* 0x000fea0003800000 */
[----:B------:R-:W-:-:S13]  /*3ec0*/  ELECT P0, URZ, PT ;  /* 0x0000000000ff782f */ /* 0x000fda0003800000 */
[----:B------:R-:W-:Y:S05]  /*3ed0*/  @!P0 BRA `(.L_x_81) ;  /* 0x0000000000608947 */ /* 0x000fea0003800000 */
[----:B------:R-:W-:Y:S01]  /*3ee0*/  UMOV UR4, 0x10 ;  /* 0x0000001000047882 */ /* 0x000fe20000000000 */
[----:B------:R-:W-:Y:S01]  /*3ef0*/  HFMA2 R0, -RZ, RZ, 0, 5.9604644775390625e-08 ;  /* 0x00000001ff007431 */ /* 0x000fe200000001ff */
[----:B------:R-:W-:-:S03]  /*3f00*/  MOV R3, 0xffff ;  /* 0x0000ffff00037802 */ /* 0x000fc60000000f00 */
[----:B------:R-:W-:Y:S04]  /*3f10*/  DEPBAR.LE SB2, 0x36 ;  /* 0x0000ad800000791a */ /* 0x000fe80000000000 */
[----:B------:R-:W2:Y:S02]  /*3f20*/  UTCATOMSWS.FIND_AND_SET.ALIGN UP0, UR4, UR4 ;  /* 0x00000004000475e3 */ /* 0x000ea40008000800 */
[----:B--2---:R-:W-:Y:S01]  /*3f30*/  MOV R4, UR4 ;  /* 0x0000000400047c02 */ /* 0x004fe20008000f00 */
[----:B------:R-:W-:Y:S06]  /*3f40*/  BRA.U UP0, `(.L_x_82) ;  /* 0x0000000100187547 */ /* 0x000fec000b800000 */
.L_x_83:
[----:B------:R-:W-:Y:S05]  /*3f50*/  NANOSLEEP 0x64 ;  /* 0x000000640000795d */ /* 0x000fea0003800000 */
[----:B------:R-:W-:-:S05]  /*3f60*/  UMOV UR4, 0x10 ;  /* 0x0000001000047882 */ /* 0x000fca0000000000 */
[----:B------:R-:W-:Y:S04]  /*3f70*/  DEPBAR.LE SB2, 0x36 ;  /* 0x0000ad800000791a */ /* 0x000fe80000000000 */
[----:B------:R-:W2:Y:S02]  /*3f80*/  UTCATOMSWS.FIND_AND_SET.ALIGN UP0, UR4, UR4 ;  /* 0x00000004000475e3 */ /* 0x000ea40008000800 */
[----:B--2---:R-:W-:Y:S01]  /*3f90*/  MOV R4, UR4 ;  /* 0x0000000400047c02 */ /* 0x004fe20008000f00 */
[----:B------:R-:W-:Y:S05]  /*3fa0*/  BRA.U !UP0, `(.L_x_83) ;  /* 0xfffffffd08e87547 */ /* 0x000fea000b83ffff */
.L_x_82:
[-C--:B------:R-:W-:Y:S02]  /*3fb0*/  SHF.L.U32 R3, R3, R4.reuse, RZ ;  /* 0x0000000403037219 */ /* 0x080fe400000006ff */
[----:B------:R-:W-:Y:S01]  /*3fc0*/  SHF.L.U32 R0, R0, R4, RZ ;  /* 0x0000000400007219 */ /* 0x000fe200000006ff */
[----:B------:R-:W-:Y:S02]  /*3fd0*/  IMAD.SHL.U32 R4, R4, 0x20, RZ ;  /* 0x0000002004047824 */ /* 0x000fe400078e00ff */
[----:B------:R2:W-:Y:S04]  /*3fe0*/  ATOMS.OR RZ, [UR5+0x14], R3 ;  /* 0x00001403ffff798c */ /* 0x0005e8000b000005 */
[----:B------:R2:W-:Y:S04]  /*3ff0*/  ATOMS.OR RZ, [UR5+0x18], R0 ;  /* 0x00001800ffff798c */ /* 0x0005e8000b000005 */
[----:B------:R2:W-:Y:S01]  /*4000*/  STS [UR6+0x280], R4 ;  /* 0x00028004ff007988 */ /* 0x0005e20008000806 */
[----:B------:R-:W-:Y:S05]  /*4010*/  BRA `(.L_x_81) ;  /* 0x0000000000107947 */ /* 0x000fea0003800000 */
.L_x_80:
[----:B------:R-:W-:Y:S02]  /*4020*/  MOV R0, 0xffffffff ;  /* 0xffffffff00007802 */ /* 0x000fe40000000f00 */
[----:B------:R-:W-:-:S03]  /*4030*/  MOV R4, 0x4060 ;  /* 0x0000406000047802 */ /* 0x000fc60000000f00 */
[----:B------:R2:W-:Y:S04]  /*4040*/  STS [UR6+0x280], R0 ;  /* 0x00028000ff007988 */ /* 0x0005e80008000806 */
[----:B-12--5:R-:W-:Y:S05]  /*4050*/  CALL.REL.NOINC `($__internal_1_$__cuda_sm10x_tcgen05_guardrail_trap_phase_invalid_during_alloc) ;  /* 0x00000048002c7944 */ /* 0x026fea0003c00000 */
.L_x_81:
[----:B------:R-:W-:Y:S05]  /*4060*/  WARPSYNC.ALL ;  /* 0x0000000000007948 */ /* 0x000fea0003800000 */
[----:B------:R-:W3:Y:S01]  /*4070*/  S2UR UR4, SR_CgaCtaId ;  /* 0x00000000000479c3 */ /* 0x000ee20000008800 */
[----:B------:R-:W-:Y:S01]  /*4080*/  UMOV UR17, 0x400 ;  /* 0x0000040000117882 */ /* 0x000fe20000000000 */
[----:B------:R-:W-:-:S06]  /*4090*/  NOP ;  /* 0x0000000000007918 */ /* 0x000fcc0000000000 */
[----:B------:R-:W-:Y:S06]  /*40a0*/  BAR.ARV 0x6, 0xa0 ;  /* 0x0182800000007b1d */ /* 0x000fec0000002000 */
[----:B------:R-:W4:Y:S01]  /*40b0*/  LDCU UR5, c[0x0][0x38c] ;  /* 0x00007180ff0577ac */ /* 0x000f220008000800 */
[----:B------:R-:W-:Y:S01]  /*40c0*/  LOP3.LUT R2, R2, 0xffff, RZ, 0xc0, !PT ;  /* 0x0000ffff02027812 */ /* 0x000fe200078ec0ff */
[----:B------:R-:W-:Y:S01]  /*40d0*/  IMAD.MOV.U32 R11, RZ, RZ, 0x1 ;  /* 0x00000001ff0b7424 */ /* 0x000fe200078e00ff */
[----:B------:R-:W-:Y:S01]  /*40e0*/  CS2R R8, SRZ ;  /* 0x0000000000087805 */ /* 0x000fe2000001ff00 */
[----:B------:R-:W1:Y:S01]  /*40f0*/  LDCU UR8, c[0x0][0x38c] ;  /* 0x00007180ff0877ac */ /* 0x000e620008000800 */
[----:B------:R-:W-:Y:S01]  /*4100*/  R2UR UR19, R2 ;  /* 0x00000000021372ca */ /* 0x000fe200000e0000 */
[----:B------:R-:W-:Y:S01]  /*4110*/  IMAD.MOV.U32 R10, RZ, RZ, RZ ;  /* 0x000000ffff0a7224 */ /* 0x000fe200078e00ff */
[----:B------:R-:W-:Y:S01]  /*4120*/  UMOV UR22, URZ ;  /* 0x000000ff00167c82 */ /* 0x000fe20008000000 */
[----:B------:R-:W-:Y:S01]  /*4130*/  UMOV UR14, URZ ;  /* 0x000000ff000e7c82 */ /* 0x000fe20008000000 */
[----:B---3--:R-:W-:Y:S01]  /*4140*/  ULEA UR17, UR4, UR17, 0x18 ;  /* 0x0000001104117291 */ /* 0x008fe2000f8ec0ff */
[----:B------:R-:W-:Y:S01]  /*4150*/  UMOV UR26, 0x0 ;  /* 0x00000000001a7882 */ /* 0x000fe20000000000 */
[----:B------:R-:W-:-:S02]  /*4160*/  UMOV UR27, 0x4100010 ;  /* 0x04100010001b7882 */ /* 0x000fc40000000000 */
[----:B------:R-:W-:Y:S02]  /*4170*/  UIADD3 UR6, UPT, UPT, UR17, 0x2600, URZ ;  /* 0x0000260011067890 */ /* 0x000fe4000fffe0ff */
[----:B------:R-:W-:Y:S02]  /*4180*/  UIADD3 UR7, UPT, UPT, UR17, 0x1d600, URZ ;  /* 0x0001d60011077890 */ /* 0x000fe4000fffe0ff */
[----:B----4-:R-:W-:Y:S01]  /*4190*/  UIADD3 UR5, UPT, UPT, UR5, 0x3f, URZ ;  /* 0x0000003f05057890 */ /* 0x010fe2000fffe0ff */
[----:B--2---:R-:W2:Y:S01]  /*41a0*/  LDS R0, [UR17+0x280] ;  /* 0x00028011ff007984 */ /* 0x004ea20008000800 */
[----:B------:R-:W-:Y:S02]  /*41b0*/  USHF.R.U32.HI UR6, URZ, 0x4, UR6 ;  /* 0x00000004ff067899 */ /* 0x000fe40008011606 */
[----:B------:R-:W-:Y:S02]  /*41c0*/  USHF.R.S32.HI UR4, URZ, 0x1f, UR5 ;  /* 0x0000001fff047899 */ /* 0x000fe40008011405 */
[----:B------:R-:W-:-:S02]  /*41d0*/  ULOP3.LUT UR6, UR6, 0x3fff, URZ, 0xc0, !UPT ;  /* 0x00003fff06067892 */ /* 0x000fc4000f8ec0ff */
[----:B------:R-:W-:Y:S02]  /*41e0*/  ULEA.HI UR4, UR4, UR5, URZ, 0x6 ;  /* 0x0000000504047291 */ /* 0x000fe4000f8f30ff */
[----:B------:R-:W-:Y:S02]  /*41f0*/  USHF.R.U32.HI UR5, URZ, 0x4, UR7 ;  /* 0x00000004ff057899 */ /* 0x000fe40008011607 */
[----:B------:R-:W-:Y:S02]  /*4200*/  USHF.R.S32.HI UR28, URZ, 0x6, UR4 ;  /* 0x00000006ff1c7899 */ /* 0x000fe40008011404 */
[----:B------:R-:W-:Y:S02]  /*4210*/  ULOP3.LUT UR5, UR5, 0x3fff, URZ, 0xc0, !UPT ;  /* 0x00003fff05057892 */ /* 0x000fe4000f8ec0ff */
[----:B------:R-:W-:Y:S02]  /*4220*/  UISETP.LT.AND UP0, UPT, UR28, 0x1, UPT ;  /* 0x000000011c00788c */ /* 0x000fe4000bf01270 */
[----:B------:R-:W-:-:S02]  /*4230*/  ULOP3.LUT UR20, UR6, 0x10000, URZ, 0xfc, !UPT ;  /* 0x0001000006147892 */ /* 0x000fc4000f8efcff */
[----:B------:R-:W-:Y:S02]  /*4240*/  USEL UR29, UR28, 0x1, !UP0 ;  /* 0x000000011c1d7887 */ /* 0x000fe4000c000000 */
[----:B------:R-:W-:Y:S02]  /*4250*/  ULOP3.LUT UR21, UR5, 0x10000, URZ, 0xfc, !UPT ;  /* 0x0001000005157892 */ /* 0x000fe4000f8efcff */
[----:B------:R-:W-:Y:S02]  /*4260*/  UIADD3 UR29, UPT, UPT, -UR29, URZ, URZ ;  /* 0x000000ff1d1d7290 */ /* 0x000fe4000fffe1ff */
[----:B-1----:R-:W-:Y:S01]  /*4270*/  UISETP.GE.AND UP4, UPT, UR8, 0x1, UPT ;  /* 0x000000010800788c */ /* 0x002fe2000bf86270 */
[----:B------:R-:W-:Y:S01]  /*4280*/  UMOV UR24, 0x0 ;  /* 0x0000000000187882 */ /* 0x000fe20000000000 */
[----:B------:R-:W-:Y:S01]  /*4290*/  UMOV UR25, 0x4100010 ;  /* 0x0410001000197882 */ /* 0x000fe20000000000 */
[----:B--2---:R-:W-:-:S15]  /*42a0*/  R2UR UR30, R0 ;  /* 0x00000000001e72ca */ /* 0x004fde00000e0000 */
.L_x_90:
[----:B------:R-:W-:Y:S02]  /*42b0*/  LEA R0, R10, UR17, 0x3 ;  /* 0x000000110a007c11 */ /* 0x000fe4000f8e18ff */
[----:B------:R-:W-:Y:S02]  /*42c0*/  SHF.L.U32 R2, R9, 0x1f, RZ ;  /* 0x0000001f09027819 */ /* 0x000fe400000006ff */
[----:B------:R-:W-:Y:S01]  /*42d0*/  PLOP3.LUT P0, PT, PT, PT, UP4, 0x80, 0x8 ;  /* 0x000000000008781c */ /* 0x000fe20003f0f048 */
[----:B------:R-:W-:Y:S01]  /*42e0*/  VIADD R3, R0, 0x1e0 ;  /* 0x000001e000037836 */ /* 0x000fe20000000000 */
[----:B-1----:R-:W1:Y:S02]  /*42f0*/  SYNCS.PHASECHK.TRANS64.TRYWAIT P1, [R0+URZ+0x1d0], R2 ;  /* 0x0001d002000075a7 */ /* 0x002e6400080211ff */
[----:B-1-3--:R-:W-:Y:S09]  /*4300*/  @!P1 BRA `(.L_x_84) ;  /* 0x00000040004c9947 */ /* 0x00aff20003800000 */
.L_x_187:
[----:B------:R-:W-:Y:S01]  /*4310*/  LEA R4, R10, UR17, 0x4 ;  /* 0x000000110a047c11 */ /* 0x000fe2000f8e20ff */
[----:B------:R-:W-:Y:S01]  /*4320*/  @UP4 ULEA UR4, UR14, UR17, 0x3 ;  /* 0x000000110e044291 */ /* 0x000fe2000f8e18ff */
[----:B------:R-:W-:Y:S01]  /*4330*/  PLOP3.LUT P2, PT, PT, PT, PT, 0x80, 0x8 ;  /* 0x000000000008781c */ /* 0x000fe20003f4f070 */
[----:B------:R-:W-:Y:S01]  /*4340*/  ULEA UR23, UR22, UR17, 0x3 ;  /* 0x0000001116177291 */ /* 0x000fe2000f8e18ff */
[----:B------:R-:W-:Y:S02]  /*4350*/  PRMT R3, RZ, 0x654, R3 ;  /* 0x00000654ff037816 */ /* 0x000fe40000000003 */
[----:B------:R-:W2:Y:S01]  /*4360*/  LDS.128 R4, [R4+0x260] ;  /* 0x0002600004047984 */ /* 0x000ea20000000c00 */
[----:B-1----:R-:W-:Y:S02]  /*4370*/  @P0 SHF.L.U32 R2, R8, 0x1f, RZ ;  /* 0x0000001f08020819 */ /* 0x002fe400000006ff */
[----:B------:R-:W-:Y:S01]  /*4380*/  SHF.L.U32 R0, R11, 0x1f, RZ ;  /* 0x0000001f0b007819 */ /* 0x000fe200000006ff */
[----:B------:R-:W-:Y:S01]  /*4390*/  @!PT LDS RZ, [RZ] ;  /* 0x00000000fffff984 */ /* 0x000fe20000000800 */
[----:B------:R-:W-:Y:S01]  /*43a0*/  @!PT LDS RZ, [RZ] ;  /* 0x00000000fffff984 */ /* 0x000fe20000000800 */
[----:B------:R-:W-:Y:S01]  /*43b0*/  @!PT LDS RZ, [RZ] ;  /* 0x00000000fffff984 */ /* 0x000fe20000000800 */
[----:B------:R-:W-:Y:S01]  /*43c0*/  @!PT LDS RZ, [RZ] ;  /* 0x00000000fffff984 */ /* 0x000fe20000000800 */
[----:B------:R1:W-:Y:S06]  /*43d0*/  MEMBAR.ALL.CTA ;  /* 0x0000000000007992 */ /* 0x0003ec0000008000 */
[----:B-1----:R-:W1:Y:S02]  /*43e0*/  FENCE.VIEW.ASYNC.S ;  /* 0x00000000000073c6 */ /* 0x002e640000000000 */
[----:B-1----:R1:W-:Y:S01]  /*43f0*/  SYNCS.ARRIVE.TRANS64.RED.A1T0 RZ, [R3+URZ], RZ ;  /* 0x000000ff03ff79a7 */ /* 0x0023e200081004ff */
[----:B------:R1:W3:Y:S01]  /*4400*/  @P0 SYNCS.PHASECHK.TRANS64.TRYWAIT P2, [UR4], R2 ;  /* 0x00000002ff0005a7 */ /* 0x0002e20008041104 */
[----:B------:R-:W-:Y:S01]  /*4410*/  ULEA.HI UR4, UR22, UR22, URZ, 0x1 ;  /* 0x0000001616047291 */ /* 0x000fe2000f8f08ff */
[----:B--2---:R-:W-:-:S03]  /*4420*/  LOP3.LUT P1, RZ, R6, 0x1, RZ, 0xc0, !PT ;  /* 0x0000000106ff7812 */ /* 0x004fc6000782c0ff */
[----:B------:R-:W-:Y:S02]  /*4430*/  USHF.L.U32 UR18, UR4, 0x5, URZ ;  /* 0x0000000504127899 */ /* 0x000fe400080006ff */
[----:B------:R-:W-:Y:S02]  /*4440*/  ULOP3.LUT UR4, UR4, 0xffe, URZ, 0xc0, !UPT ;  /* 0x00000ffe04047892 */ /* 0x000fe4000f8ec0ff */
[----:B------:R-:W-:Y:S02]  /*4450*/  ULOP3.LUT UR18, UR18, 0xffffffc0, URZ, 0xc0, !UPT ;  /* 0xffffffc012127892 */ /* 0x000fe4000f8ec0ff */
[----:B------:R-:W-:Y:S02]  /*4460*/  UIADD3 UR4, UPT, UPT, -UR4, UR22, URZ ;  /* 0x0000001604047290 */ /* 0x000fe4000fffe1ff */
[----:B------:R-:W-:Y:S01]  /*4470*/  UIADD3 UR18, UPT, UPT, UR30, UR18, URZ ;  /* 0x000000121e127290 */ /* 0x000fe2000fffe0ff */
[----:B------:R-:W2:Y:S03]  /*4480*/  SYNCS.PHASECHK.TRANS64.TRYWAIT P0, [UR23+0x210], R0 ;  /* 0x00021000ff0075a7 */ /* 0x000ea60008001117 */
[----:B------:R-:W-:Y:S01]  /*4490*/  ULEA UR18, UR4, UR18, 0x14 ;  /* 0x0000001204127291 */ /* 0x000fe2000f8ea0ff */
[----:B-123--:R-:W-:Y:S11]  /*44a0*/  @!P0 BRA `(.L_x_85) ;  /* 0x0000003c00f88947 */ /* 0x00eff60003800000 */
.L_x_189:
[----:B------:R-:W-:Y:S01]  /*44b0*/  IADD3 R10, PT, PT, R10, 0x1, RZ ;  /* 0x000000010a0a7810 */ /* 0x000fe20007ffe0ff */
[----:B------:R-:W-:Y:S06]  /*44c0*/  BRA.U !UP4, `(.L_x_86) ;  /* 0x000000010c987547 */ /* 0x000fec000b800000 */
[----:B------:R-:W-:Y:S01]  /*44d0*/  UPLOP3.LUT UP2, UPT, UPT, UPT, UPT, 0x40, 0x4 ;  /* 0x000000000004789c */ /* 0x000fe20003f4e870 */
[----:B------:R-:W-:Y:S01]  /*44e0*/  UMOV UR16, UR29 ;  /* 0x0000001d00107c82 */ /* 0x000fe20008000000 */
[----:B------:R-:W-:Y:S01]  /*44f0*/  UMOV UR15, UR28 ;  /* 0x0000001c000f7c82 */ /* 0x000fe20008000000 */
[----:B------:R-:W-:-:S08]  /*4500*/  UMOV UR6, UR14 ;  /* 0x0000000e00067c82 */ /* 0x000fd00008000000 */
.L_x_89:
[----:B------:R-:W-:Y:S02]  /*4510*/  UIADD3 UR16, UPT, UPT, UR16, 0x1, URZ ;  /* 0x0000000110107890 */ /* 0x000fe4000fffe0ff */
[----:B--2---:R-:W-:Y:S02]  /*4520*/  ULEA UR5, UR6, UR17, 0x3 ;  /* 0x0000001106057291 */ /* 0x004fe4000f8e18ff */
[----:B------:R-:W-:Y:S01]  /*4530*/  UISETP.NE.AND UP3, UPT, UR16, URZ, UPT ;  /* 0x000000ff1000728c */ /* 0x000fe2000bf65270 */
[----:B---3--:R-:W-:Y:S10]  /*4540*/  @P2 BRA `(.L_x_87) ;  /* 0x00000000000c2947 */ /* 0x008ff40003800000 */
[----:B-1----:R-:W-:Y:S04]  /*4550*/  SHF.L.U32 R2, R8, 0x1f, RZ ;  /* 0x0000001f08027819 */ /* 0x002fe800000006ff */
[----:B------:R-:W1:Y:S02]  /*4560*/  SYNCS.PHASECHK.TRANS64.TRYWAIT P0, [UR5], R2 ;  /* 0x00000002ff0075a7 */ /* 0x000e640008001105 */
[----:B-1----:R-:W-:Y:S05]  /*4570*/  @!P0 BRA `(.L_x_88) ;  /* 0x0000003c00dc8947 */ /* 0x002fea0003800000 */
.L_x_87:
[----:B------:R-:W-:Y:S01]  /*4580*/  UISETP.NE.AND UP0, UPT, UR15, 0x1, UPT ;  /* 0x000000010f00788c */ /* 0x000fe2000bf05270 */
[----:B------:R-:W-:Y:S01]  /*4590*/  PLOP3.LUT P2, PT, PT, PT, PT, 0x80, 0x8 ;  /* 0x000000000008781c */ /* 0x000fe20003f4f070 */
[----:B------:R-:W-:Y:S02]  /*45a0*/  UIADD3 UR4, UPT, UPT, UR6, 0x1, URZ ;  /* 0x0000000106047890 */ /* 0x000fe4000fffe0ff */
[----:B------:R-:W-:Y:S02]  /*45b0*/  ULEA UR12, UR6, UR21, 0x8 ;  /* 0x00000015060c7291 */ /* 0x000fe4000f8e40ff */
[----:B------:R-:W-:Y:S01]  /*45c0*/  UISETP.NE.AND UP1, UPT, UR4, 0x1b, UPT ;  /* 0x0000001b0400788c */ /* 0x000fe2000bf25270 */
[----:B------:R-:W-:Y:S01]  /*45d0*/  PLOP3.LUT P0, PT, PT, PT, UP0, 0x80, 0x8 ;  /* 0x000000000008781c */ /* 0x000fe20003f0f008 */
[----:B------:R-:W-:Y:S02]  /*45e0*/  UIADD3 UR10, UPT, UPT, UR12, 0x2, URZ ;  /* 0x000000020c0a7890 */ /* 0x000fe4000fffe0ff */
[----:B------:R-:W-:Y:S02]  /*45f0*/  USEL UR7, URZ, 0x1, UP1 ;  /* 0x00000001ff077887 */ /* 0x000fe40008800000 */
[----:B------:R-:W-:Y:S02]  /*4600*/  USEL UR14, UR4, URZ, UP1 ;  /* 0x000000ff040e7287 */ /* 0x000fe40008800000 */
[----:B------:R-:W-:Y:S02]  /*4610*/  UIADD3 UR15, UPT, UPT, UR15, -0x1, URZ ;  /* 0xffffffff0f0f7890 */ /* 0x000fe4000fffe0ff */
[----:B------:R-:W-:Y:S01]  /*4620*/  @UP0 ULEA UR4, UR14, UR17, 0x3 ;  /* 0x000000110e040291 */ /* 0x000fe2000f8e18ff */
[----:B------:R-:W-:Y:S01]  /*4630*/  LOP3.LUT R8, R8, UR7, RZ, 0x3c, !PT ;  /* 0x0000000708087c12 */ /* 0x000fe2000f8e3cff */
[----:B------:R-:W-:Y:S01]  /*4640*/  UIADD3 UR7, UPT, UPT, UR5, 0xd8, URZ ;  /* 0x000000d805077890 */ /* 0x000fe2000fffe0ff */
[----:B------:R-:W-:Y:S02]  /*4650*/  UMOV UR13, 0x80004020 ;  /* 0x80004020000d7882 */ /* 0x000fe40000000000 */
[----:B-1----:R-:W-:Y:S01]  /*4660*/  @P0 SHF.L.U32 R0, R8, 0x1f, RZ ;  /* 0x0000001f08000819 */ /* 0x002fe200000006ff */
[----:B------:R-:W-:Y:S01]  /*4670*/  UMOV UR5, 0x80004020 ;  /* 0x8000402000057882 */ /* 0x000fe20000000000 */
[----:B------:R-:W-:Y:S01]  /*4680*/  UMOV UR11, 0x80004020 ;  /* 0x80004020000b7882 */ /* 0x000fe20000000000 */
[----:B------:R-:W-:Y:S01]  /*4690*/  UMOV UR9, 0x80004020 ;  /* 0x8000402000097882 */ /* 0x000fe20000000000 */
[----:B------:R2:W3:Y:S01]  /*46a0*/  @P0 SYNCS.PHASECHK.TRANS64.TRYWAIT P2, [UR4], R0 ;  /* 0x00000000ff0005a7 */ /* 0x0004e20008041104 */
[----:B------:R-:W-:Y:S03]  /*46b0*/  ULEA UR4, UR6, UR20, 0x8 ;  /* 0x0000001406047291 */ /* 0x000fe6000f8e40ff */
[----:B------:R-:W-:Y:S01]  /*46c0*/  UMOV UR6, UR14 ;  /* 0x0000000e00067c82 */ /* 0x000fe20008000000 */
[----:B------:R-:W-:Y:S05]  /*46d0*/  UIADD3 UR8, UPT, UPT, UR4, 0x2, URZ ;  /* 0x0000000204087890 */ /* 0x000fea000fffe0ff */
[----:B------:R2:W-:Y:S01]  /*46e0*/  UTCQMMA gdesc[UR4], gdesc[UR12], tmem[UR18], tmem[UR26], idesc[UR27], UP2 ;  /* 0x00ff1a0c040075ea */ /* 0x0005e20009000312 */
[----:B------:R-:W-:Y:S03]  /*46f0*/  UPLOP3.LUT UP2, UPT, UPT, UPT, UPT, 0x80, 0x8 ;  /* 0x000000000008789c */ /* 0x000fe60003f4f070 */
[----:B------:R2:W-:Y:S01]  /*4700*/  UTCQMMA gdesc[UR8], gdesc[UR10], tmem[UR18], tmem[UR24], idesc[UR25], UPT ;  /* 0x00ff180a080075ea */ /* 0x0005e2000b800312 */
[----:B------:R2:W-:Y:S01]  /*4710*/  UTCBAR.MULTICAST [UR7], URZ, UR19 ;  /* 0x000000ff070073e9 */ /* 0x0005e20008000813 */
[----:B------:R-:W-:Y:S06]  /*4720*/  BRA.U UP3, `(.L_x_89) ;  /* 0xfffffffd03787547 */ /* 0x000fec000b83ffff */
.L_x_86:
[----:B--2---:R-:W-:Y:S01]  /*4730*/  UIADD3 UR4, UPT, UPT, UR22, 0x1, URZ ;  /* 0x0000000116047890 */ /* 0x004fe2000fffe0ff */
[C---:B------:R-:W-:Y:S01]  /*4740*/  ISETP.NE.AND P0, PT, R10.reuse, 0x2, PT ;  /* 0x000000020a00780c */ /* 0x040fe20003f05270 */
[----:B------:R-:W-:Y:S02]  /*4750*/  UIADD3 UR5, UPT, UPT, UR23, 0x1f0, URZ ;  /* 0x000001f017057890 */ /* 0x000fe4000fffe0ff */
[----:B------:R-:W-:Y:S01]  /*4760*/  UISETP.NE.AND UP0, UPT, UR4, 0x4, UPT ;  /* 0x000000040400788c */ /* 0x000fe2000bf05270 */
[----:B-1----:R-:W-:Y:S02]  /*4770*/  SEL R0, RZ, 0x1, P0 ;  /* 0x00000001ff007807 */ /* 0x002fe40000000000 */
[----:B------:R-:W-:Y:S01]  /*4780*/  SEL R10, R10, RZ, P0 ;  /* 0x000000ff0a0a7207 */ /* 0x000fe20000000000 */
[----:B------:R-:W-:Y:S01]  /*4790*/  USEL UR6, URZ, 0x1, UP0 ;  /* 0x00000001ff067887 */ /* 0x000fe20008000000 */
[----:B------:R-:W-:Y:S01]  /*47a0*/  LOP3.LUT R9, R9, R0, RZ, 0x3c, !PT ;  /* 0x0000000009097212 */ /* 0x000fe200078e3cff */
[----:B------:R-:W-:Y:S01]  /*47b0*/  USEL UR22, UR4, URZ, UP0 ;  /* 0x000000ff04167287 */ /* 0x000fe20008000000 */
[----:B------:R1:W-:Y:S03]  /*47c0*/  UTCBAR [UR5], URZ ;  /* 0x000000ff050073e9 */ /* 0x0003e600080000ff */
[----:B------:R-:W-:Y:S01]  /*47d0*/  LOP3.LUT R11, R11, UR6, RZ, 0x3c, !PT ;  /* 0x000000060b0b7c12 */ /* 0x000fe2000f8e3cff */
[----:B------:R-:W-:Y:S07]  /*47e0*/  @P1 BRA `(.L_x_90) ;  /* 0xfffffff800b01947 */ /* 0x000fee000383ffff */
[----:B------:R-:W2:Y:S01]  /*47f0*/  S2UR UR8, SR_CgaCtaId ;  /* 0x00000000000879c3 */ /* 0x000ea20000008800 */
[----:B------:R-:W-:Y:S01]  /*4800*/  ELECT P0, URZ, PT ;  /* 0x0000000000ff782f */ /* 0x000fe20003800000 */
[----:B------:R-:W-:Y:S01]  /*4810*/  IMAD.MOV.U32 R0, RZ, RZ, 0x1 ;  /* 0x00000001ff007424 */ /* 0x000fe200078e00ff */
[----:B------:R-:W-:Y:S01]  /*4820*/  UIADD3 UR17, UPT, UPT, UR17, 0x210, URZ ;  /* 0x0000021011117890 */ /* 0x000fe2000fffe0ff */
[----:B------:R-:W-:Y:S01]  /*4830*/  SHF.L.U32 R2, R11, 0x1f, RZ ;  /* 0x0000001f0b027819 */ /* 0x000fe200000006ff */
[----:B------:R-:W-:-:S03]  /*4840*/  UMOV UR4, 0x40 ;  /* 0x0000004000047882 */ /* 0x000fc60000000000 */
[----:B------:R-:W-:Y:S01]  /*4850*/  UVIRTCOUNT.DEALLOC.SMPOOL 0x80 ;  /* 0x000000800000784c */ /* 0x000fe20000000000 */
[----:B--2---:R-:W-:Y:S02]  /*4860*/  ULEA UR8, UR8, UR4, 0x18 ;  /* 0x0000000408087291 */ /* 0x004fe4000f8ec0ff */
[----:B------:R-:W-:-:S07]  /*4870*/  ULEA UR4, UR22, UR17, 0x3 ;  /* 0x0000001116047291 */ /* 0x000fce000f8e18ff */
[----:B------:R2:W-:Y:S02]  /*4880*/  @P0 STS.U8 [UR8+0x1c], R0 ;  /* 0x00001c00ff000988 */ /* 0x0005e40008000008 */
[----:B------:R-:W4:Y:S02]  /*4890*/  SYNCS.PHASECHK.TRANS64.TRYWAIT P0, [UR4], R2 ;  /* 0x00000002ff0075a7 */ /* 0x000f240008001104 */
[----:B--2-4-:R-:W-:Y:S05]  /*48a0*/  @!P0 BRA `(.L_x_91) ;  /* 0x0000003c00288947 */ /* 0x014fea0003800000 */
.L_x_192:
[----:B------:R-:W-:-:S04]  /*48b0*/  UIADD3 UR4, UPT, UPT, UR22, 0x1, URZ ;  /* 0x0000000116047890 */ /* 0x000fc8000fffe0ff */
[----:B------:R-:W-:-:S04]  /*48c0*/  UISETP.NE.AND UP0, UPT, UR4, 0x4, UPT ;  /* 0x000000040400788c */ /* 0x000fc8000bf05270 */
[----:B------:R-:W-:Y:S02]  /*48d0*/  USEL UR6, URZ, 0x1, UP0 ;  /* 0x00000001ff067887 */ /* 0x000fe40008000000 */
[----:B------:R-:W-:-:S04]  /*48e0*/  USEL UR4, UR4, URZ, UP0 ;  /* 0x000000ff04047287 */ /* 0x000fc80008000000 */
[----:B-1----:R-:W-:Y:S01]  /*48f0*/  ULEA UR5, UR4, UR17, 0x3 ;  /* 0x0000001104057291 */ /* 0x002fe2000f8e18ff */
[----:B--2---:R-:W-:-:S04]  /*4900*/  LOP3.LUT R2, R11, UR6, RZ, 0x3c, !PT ;  /* 0x000000060b027c12 */ /* 0x004fc8000f8e3cff */
[----:B------:R-:W-:-:S04]  /*4910*/  SHF.L.U32 R3, R2, 0x1f, RZ ;  /* 0x0000001f02037819 */ /* 0x000fc800000006ff */
[----:B------:R-:W1:Y:S02]  /*4920*/  SYNCS.PHASECHK.TRANS64.TRYWAIT P0, [UR5], R3 ;  /* 0x00000003ff0075a7 */ /* 0x000e640008001105 */
[----:B-1----:R-:W-:Y:S05]  /*4930*/  @!P0 BRA `(.L_x_92) ;  /* 0x0000003c001c8947 */ /* 0x002fea0003800000 */
.L_x_194:
        /* <DEDUP_REMOVED lines=9> */
.L_x_196:
[----:B------:R-:W-:-:S04]  /*49d0*/  UIADD3 UR4, UPT, UPT, UR4, 0x1, URZ ;  /* 0x0000000104047890 */ /* 0x000fc8000fffe0ff */
[----:B------:R-:W-:-:S04]  /*49e0*/  UISETP.NE.AND UP0, UPT, UR4, 0x4, UPT ;  /* 0x000000040400788c */ /* 0x000fc8000bf05270 */
[----:B------:R-:W-:Y:S02]  /*49f0*/  USEL UR5, URZ, 0x1, UP0 ;  /* 0x00000001ff057887 */ /* 0x000fe40008000000 */
[----:B------:R-:W-:-:S04]  /*4a00*/  USEL UR4, UR4, URZ, UP0 ;  /* 0x000000ff04047287 */ /* 0x000fc80008000000 */
[----:B------:R-:W-:Y:S01]  /*4a10*/  ULEA UR4, UR4, UR17, 0x3 ;  /* 0x0000001104047291 */ /* 0x000fe2000f8e18ff */
[----:B------:R-:W-:-:S04]  /*4a20*/  LOP3.LUT R2, R2, UR5, RZ, 0x3c, !PT ;  /* 0x0000000502027c12 */ /* 0x000fc8000f8e3cff */
[----:B------:R-:W-:-:S04]  /*4a30*/  SHF.L.U32 R2, R2, 0x1f, RZ ;  /* 0x0000001f02027819 */ /* 0x000fc800000006ff */
[----:B------:R-:W2:Y:S02]  /*4a40*/  SYNCS.PHASECHK.TRANS64.TRYWAIT P0, [UR4], R2 ;  /* 0x00000002ff0075a7 */ /* 0x000ea40008001104 */
[----:B--2---:R-:W-:Y:S05]  /*4a50*/  @!P0 BRA `(.L_x_94) ;  /* 0x0000003c00048947 */ /* 0x004fea0003800000 */
.L_x_198:
[----:B------:R-:W-:Y:S01]  /*4a60*/  NOP ;  /* 0x0000000000007918 */ /* 0x000fe20000000000 */
[----:B-1----:R-:W1:Y:S01]  /*4a70*/  LDS R0, [UR8+0x14] ;  /* 0x00001408ff007984 */ /* 0x002e620008000800 */
[----:B------:R-:W-:Y:S01]  /*4a80*/  ULOP3.LUT UR4, UR30, 0xffff, URZ, 0xc0, !UPT ;  /* 0x0000ffff1e047892 */ /* 0x000fe2000f8ec0ff */
[----:B------:R-:W-:Y:S01]  /*4a90*/  UMOV UR5, 0xffff ;  /* 0x0000ffff00057882 */ /* 0x000fe20000000000 */
[----:B------:R-:W-:Y:S02]  /*4aa0*/  UMOV UR6, 0x1 ;  /* 0x0000000100067882 */ /* 0x000fe40000000000 */
[----:B------:R-:W-:-:S04]  /*4ab0*/  USHF.R.U32.HI UR4, URZ, 0x5, UR4 ;  /* 0x00000005ff047899 */ /* 0x000fc80008011604 */
[----:B------:R-:W-:Y:S02]  /*4ac0*/  USHF.L.U32 UR5, UR5, UR4, URZ ;  /* 0x0000000405057299 */ /* 0x000fe400080006ff */
[----:B------:R-:W-:-:S04]  /*4ad0*/  USHF.L.U32 UR4, UR6, UR4, URZ ;  /* 0x0000000406047299 */ /* 0x000fc800080006ff */
[----:B-1----:R-:W-:-:S04]  /*4ae0*/  LOP3.LUT R0, R0, UR5, RZ, 0xc0, !PT ;  /* 0x0000000500007c12 */ /* 0x002fc8000f8ec0ff */
[----:B------:R-:W-:-:S13]  /*4af0*/  ISETP.NE.AND P0, PT, R0, UR5, PT ;  /* 0x0000000500007c0c */ /* 0x000fda000bf05270 */
[----:B------:R-:W-:Y:S05]  /*4b00*/  @P0 BRA `(.L_x_95) ;  /* 0x0000000000580947 */ /* 0x000fea0003800000 */
[----:B------:R-:W1:Y:S02]  /*4b10*/  LDS R0, [UR8+0x18] ;  /* 0x00001808ff007984 */ /* 0x000e640008000800 */
[----:B-1----:R-:W-:-:S04]  /*4b20*/  LOP3.LUT R0, R0, UR4, RZ, 0xc0, !PT ;  /* 0x0000000400007c12 */ /* 0x002fc8000f8ec0ff */
[----:B------:R-:W-:-:S13]  /*4b30*/  ISETP.NE.AND P0, PT, R0, UR4, PT ;  /* 0x0000000400007c0c */ /* 0x000fda000bf05270 */
[----:B------:R-:W-:Y:S05]  /*4b40*/  @P0 BRA `(.L_x_96) ;  /* 0x00000000003c0947 */ /* 0x000fea0003800000 */
[----:B------:R-:W1:Y:S01]  /*4b50*/  S2R R2, SR_LANEID ;  /* 0x0000000000027919 */ /* 0x000e620000000000 */
[----:B------:R-:W-:-:S06]  /*4b60*/  ULOP3.LUT UR5, URZ, UR5, URZ, 0x33, !UPT ;  /* 0x00000005ff057292 */ /* 0x000fcc000f8e33ff */
[----:B------:R-:W-:-:S04]  /*4b70*/  IMAD.U32 R0, RZ, RZ, UR5 ;  /* 0x00000005ff007e24 */ /* 0x000fc8000f8e00ff */
[----:B------:R2:W4:Y:S02]  /*4b80*/  REDUX UR7, R0 ;  /* 0x00000000000773c4 */ /* 0x0005240000000000 */
[----:B------:R1:W-:Y:S01]  /*4b90*/  UTCATOMSWS.AND URZ, UR5 ;  /* 0x0000000500ff79e3 */ /* 0x0003e20008000000 */
[----:B--2---:R-:W-:Y:S01]  /*4ba0*/  LOP3.LUT R0, RZ, UR4, RZ, 0x33, !PT ;  /* 0x00000004ff007c12 */ /* 0x004fe2000f8e33ff */
[----:B------:R-:W-:Y:S02]  /*4bb0*/  VOTEU.ANY UR4, UPT, PT ;  /* 0x0000000000047886 */ /* 0x000fe400038e0100 */
[----:B------:R-:W-:Y:S02]  /*4bc0*/  UFLO.U32 UR4, UR4 ;  /* 0x00000004000472bd */ /* 0x000fe400080e0000 */
[----:B------:R-:W2:Y:S04]  /*4bd0*/  REDUX UR6, R0 ;  /* 0x00000000000673c4 */ /* 0x000ea80000000000 */
[----:B-1----:R-:W-:-:S02]  /*4be0*/  ISETP.EQ.U32.AND P0, PT, R2, UR4, PT ;  /* 0x0000000402007c0c */ /* 0x002fc4000bf02070 */
[----:B----4-:R-:W-:-:S11]  /*4bf0*/  MOV R2, UR7 ;  /* 0x0000000700027c02 */ /* 0x010fd60008000f00 */
[----:B------:R1:W-:Y:S01]  /*4c00*/  @P0 ATOMS.AND RZ, [UR8+0x14], R2 ;  /* 0x00001402ffff098c */ /* 0x0003e2000a800008 */
[----:B--2---:R-:W-:-:S05]  /*4c10*/  IMAD.U32 R0, RZ, RZ, UR6 ;  /* 0x00000006ff007e24 */ /* 0x004fca000f8e00ff */
[----:B------:R1:W-:Y:S01]  /*4c20*/  @P0 ATOMS.AND RZ, [UR8+0x18], R0 ;  /* 0x00001800ffff098c */ /* 0x0003e2000a800008 */
[----:B------:R-:W-:Y:S05]  /*4c30*/  BRA `(.L_x_97) ;  /* 0x0000000000147947 */ /* 0x000fea0003800000 */
.L_x_96:
[----:B------:R-:W-:Y:S02]  /*4c40*/  MOV R2, 0x4c60 ;  /* 0x00004c6000027802 */ /* 0x000fe40000000f00 */
[----:B---3-5:R-:W-:Y:S05]  /*4c50*/  CALL.REL.NOINC `($__internal_0_$__cuda_sm10x_tcgen05_guardrail_trap_col_being_dealloced_not_returned_by_alloc) ;  /* 0x0000003c00207944 */ /* 0x028fea0003c00000 */
[----:B------:R-:W-:Y:S05]  /*4c60*/  BRA `(.L_x_97) ;  /* 0x0000000000087947 */ /* 0x000fea0003800000 */
.L_x_95:
[----:B------:R-:W-:Y:S02]  /*4c70*/  MOV R2, 0x4c90 ;  /* 0x00004c9000027802 */ /* 0x000fe40000000f00 */
[----:B---3-5:R-:W-:Y:S05]  /*4c80*/  CALL.REL.NOINC `($__internal_2_$__cuda_sm10x_tcgen05_guardrail_trap_unallocated_columns_being_dealloced) ;  /* 0x0000003c002c7944 */ /* 0x028fea0003c00000 */
.L_x_97:
[----:B------:R-:W-:Y:S01]  /*4c90*/  NOP ;  /* 0x0000000000007918 */ /* 0x000fe20000000000 */
[----:B------:R-:W-:Y:S05]  /*4ca0*/  EXIT ;  /* 0x000000000000794d */ /* 0x000fea0003800000 */
.L_x_79:
[----:B------:R-:W-:-:S09]  /*4cb0*/  UISETP.NE.OR UP0, UPT, UR18, 0x3, !UP3 ;  /* 0x000000031200788c */ /* 0x000fd2000df05670 */
[----:B------:R-:W-:Y:S05]  /*4cc0*/  BRA.U UP0, `(.L_x_98) ;  /* 0x0000000d00347547 */ /* 0x000fea000b800000 */
[----:B------:R-:W2:Y:S01]  /*4cd0*/  LDCU.64 UR4, c[0x0][0x888] ;  /* 0x00011100ff0477ac */ /* 0x000ea20008000a00 */
[----:B------:R-:W3:Y:S01]  /*4ce0*/  LDC.64 R12, c[0x0][0x348] ;  /* 0x0000d200ff0c7b82 */ /* 0x000ee20000000a00 */
[----:B------:R-:W-:Y:S02]  /*4cf0*/  HFMA2 R9, -RZ, RZ, 0, 0 ;  /* 0x00000000ff097431 */ /* 0x000fe400000001ff */
[----:B------:R-:W-:Y:S01]  /*4d00*/  IMAD.MOV.U32 R11, RZ, RZ, 0x1 ;  /* 0x00000001ff0b7424 */ /* 0x000fe200078e00ff */
[----:B------:R-:W4:Y:S01]  /*4d10*/  LDCU UR33, c[0x0][0x370] ;  /* 0x00006e00ff2177ac */ /* 0x000f220008000800 */
[----:B------:R-:W-:Y:S01]  /*4d20*/  IMAD.MOV.U32 R10, RZ, RZ, RZ ;  /* 0x000000ffff0a7224 */ /* 0x000fe200078e00ff */
[----:B------:R-:W-:Y:S01]  /*4d30*/  MOV R8, 0x1000 ;  /* 0x0000100000087802 */ /* 0x000fe20000000f00 */
[----:B------:R-:W4:Y:S01]  /*4d40*/  LDCU.128 UR28, c[0x0][0xb10] ;  /* 0x00016200ff1c77ac */ /* 0x000f220008000c00 */
[----:B------:R-:W1:Y:S01]  /*4d50*/  LDCU UR32, c[0x0][0x374] ;  /* 0x00006e80ff2077ac */ /* 0x000e620008000800 */
[----:B------:R-:W1:Y:S01]  /*4d60*/  LDCU.64 UR26, c[0x0][0x890] ;  /* 0x00011200ff1a77ac */ /* 0x000e620008000a00 */
[----:B--2---:R-:W-:Y:S01]  /*4d70*/  UISETP.NE.U32.AND UP0, UPT, UR4, URZ, UPT ;  /* 0x000000ff0400728c */ /* 0x004fe2000bf05070 */
[----:B------:R-:W2:Y:S01]  /*4d80*/  LDCU UR16, c[0x0][0xb0c] ;  /* 0x00016180ff1077ac */ /* 0x000ea20008000800 */
[----:B------:R-:W3:Y:S01]  /*4d90*/  LDCU UR38, c[0x0][0xb20] ;  /* 0x00016400ff2677ac */ /* 0x000ee20008000800 */
[----:B------:R-:W3:Y:S01]  /*4da0*/  LDCU UR4, c[0x0][0xb30] ;  /* 0x00016600ff0477ac */ /* 0x000ee20008000800 */
[----:B------:R-:W-:Y:S01]  /*4db0*/  UMOV UR17, 0x400 ;  /* 0x0000040000117882 */ /* 0x000fe20000000000 */
[----:B----4-:R-:W-:-:S02]  /*4dc0*/  UIMAD.WIDE.U32 UR6, UR33, UR28, URZ ;  /* 0x0000001c210672a5 */ /* 0x010fc4000f8e00ff */
[----:B-1----:R-:W-:Y:S02]  /*4dd0*/  UIMAD.WIDE.U32 UR8, UR32, UR31, URZ ;  /* 0x0000001f200872a5 */ /* 0x002fe4000f8e00ff */
[----:B------:R-:W-:Y:S02]  /*4de0*/  ULEA UR17, UR48, UR17, 0x18 ;  /* 0x0000001130117291 */ /* 0x000fe4000f8ec0ff */
[----:B------:R-:W-:Y:S02]  /*4df0*/  UISETP.NE.AND.EX UP5, UPT, UR5, URZ, UPT, UP0 ;  /* 0x000000ff0500728c */ /* 0x000fe4000bfa5300 */
[----:B------:R-:W-:Y:S02]  /*4e00*/  UISETP.NE.U32.AND UP6, UPT, UR26, URZ, UPT ;  /* 0x000000ff1a00728c */ /* 0x000fe4000bfc5070 */
[----:B------:R-:W-:Y:S02]  /*4e10*/  UIADD3 UR5, UPT, UPT, UR17, 0x1b0, URZ ;  /* 0x000001b011057890 */ /* 0x000fe4000fffe0ff */
[----:B------:R-:W-:Y:S01]  /*4e20*/  UISETP.NE.AND UP0, UPT, UR42, 0x1, UPT ;  /* 0x000000012a00788c */ /* 0x000fe2000bf05270 */
[----:B------:R-:W-:Y:S01]  /*4e30*/  UMOV UR35, UR7 ;  /* 0x0000000700237c82 */ /* 0x000fe20008000000 */
[----:B------:R-:W-:Y:S01]  /*4e40*/  UMOV UR34, UR9 ;  /* 0x0000000900227c82 */ /* 0x000fe20008000000 */
[----:B------:R-:W-:-:S02]  /*4e50*/  USEL UR37, URZ, 0x1, UP4 ;  /* 0x00000001ff257887 */ /* 0x000fc4000a000000 */
[----:B--2---:R-:W-:Y:S02]  /*4e60*/  UISETP.NE.AND UP0, UPT, UR16, 0x1, UPT ;  /* 0x000000011000788c */ /* 0x004fe4000bf05270 */
[----:B------:R-:W-:Y:S02]  /*4e70*/  UPLOP3.LUT UP4, UPT, UPT, UPT, UPT, 0x40, 0x4 ;  /* 0x000000000004789c */ /* 0x000fe40003f8e870 */
[----:B------:R-:W-:Y:S01]  /*4e80*/  UISETP.GE.AND UP2, UPT, UR42, 0x1, UPT ;  /* 0x000000012a00788c */ /* 0x000fe2000bf46270 */
[----:B------:R-:W1:Y:S01]  /*4e90*/  LDCU.64 UR14, c[0x0][0xb28] ;  /* 0x00016500ff0e77ac */ /* 0x000e620008000a00 */
[----:B------:R-:W-:Y:S02]  /*4ea0*/  UISETP.NE.AND.EX UP6, UPT, UR27, URZ, UPT, UP6 ;  /* 0x000000ff1b00728c */ /* 0x000fe4000bfc5360 */
[----:B------:R-:W-:Y:S02]  /*4eb0*/  UPRMT UR48, UR48, 0x654, UR5 ;  /* 0x0000065430307896 */ /* 0x000fe40008000005 */
[----:B------:R-:W-:-:S02]  /*4ec0*/  USHF.R.U32.HI UR35, URZ, UR29, UR35 ;  /* 0x0000001dff237299 */ /* 0x000fc40008011623 */
[----:B---3--:R-:W-:Y:S02]  /*4ed0*/  USHF.R.U32.HI UR34, URZ, UR38, UR34 ;  /* 0x00000026ff227299 */ /* 0x008fe40008011622 */
[----:B------:R-:W-:Y:S02]  /*4ee0*/  UISETP.NE.AND UP0, UPT, UR30, 0x1, UPT ;  /* 0x000000011e00788c */ /* 0x000fe4000bf05270 */
[----:B------:R-:W-:-:S11]  /*4ef0*/  UISETP.NE.AND UP3, UPT, UR4, 0x1, UPT ;  /* 0x000000010400788c */ /* 0x000fd6000bf65270 */
.L_x_106:
[C---:B------:R-:W-:Y:S02]  /*4f00*/  LEA R3, R10.reuse, UR17, 0x3 ;  /* 0x000000110a037c11 */ /* 0x040fe4000f8e18ff */
[----:B------:R-:W-:Y:S02]  /*4f10*/  SHF.L.U32 R0, R9, 0x1f, RZ ;  /* 0x0000001f09007819 */ /* 0x000fe400000006ff */
[----:B------:R-:W-:Y:S02]  /*4f20*/  LEA R4, R10, UR17, 0x4 ;  /* 0x000000110a047c11 */ /* 0x000fe4000f8e20ff */
[----:B--2---:R-:W2:Y:S02]  /*4f30*/  SYNCS.PHASECHK.TRANS64.TRYWAIT P0, [R3+URZ+0x1d0], R0 ;  /* 0x0001d000030075a7 */ /* 0x004ea400080011ff */
[----:B--2---:R-:W-:Y:S05]  /*4f40*/  @!P0 BRA `(.L_x_99) ;  /* 0x0000003400e08947 */ /* 0x004fea0003800000 */
.L_x_199:
[----:B------:R-:W3:Y:S01]  /*4f50*/  LDS.128 R4, [R4+0x260] ;  /* 0x0002600004047984 */ /* 0x000ee20000000c00 */
[----:B------:R-:W-:Y:S01]  /*4f60*/  UISETP.GE.AND UP0, UPT, UR42, 0x1, UPT ;  /* 0x000000012a00788c */ /* 0x000fe2000bf06270 */
[----:B------:R-:W-:Y:S01]  /*4f70*/  @!PT LDS RZ, [RZ] ;  /* 0x00000000fffff984 */ /* 0x000fe20000000800 */
[----:B------:R-:W-:Y:S01]  /*4f80*/  @!PT LDS RZ, [RZ] ;  /* 0x00000000fffff984 */ /* 0x000fe20000000800 */
[----:B------:R-:W-:Y:S01]  /*4f90*/  @!PT LDS RZ, [RZ] ;  /* 0x00000000fffff984 */ /* 0x000fe20000000800 */
[----:B------:R-:W-:Y:S01]  /*4fa0*/  @!PT LDS RZ, [RZ] ;  /* 0x00000000fffff984 */ /* 0x000fe20000000800 */
[----:B------:R4:W-:Y:S06]  /*4fb0*/  MEMBAR.ALL.CTA ;  /* 0x0000000000007992 */ /* 0x0009ec0000008000 */
[----:B----4-:R-:W4:Y:S01]  /*4fc0*/  FENCE.VIEW.ASYNC.S ;  /* 0x00000000000073c6 */ /* 0x010f220000000000 */
[----:B---3--:R-:W-:Y:S11]  /*4fd0*/  LOP3.LUT P0, RZ, R6, 0x1, RZ, 0xc0, !PT ;  /* 0x0000000106ff7812 */ /* 0x008ff6000780c0ff */
[----:B------:R-:W-:Y:S02]  /*4fe0*/  @!UPT UIADD3 URZ, UPT, UPT, URZ, URZ, URZ ;  /* 0x000000fffffff290 */ /* 0x000fe4000fffe0ff */
[----:B----4-:R-:W-:Y:S01]  /*4ff0*/  VOTEU.ANY UP2, P0 ;  /* 0x0000000000ff7886 */ /* 0x010fe20000040100 */
[----:B------:R-:W-:Y:S11]  /*5000*/  PLOP3.LUT P0, PT, PT, PT, UP2, 0x80, 0x8 ;  /* 0x000000000008781c */ /* 0x000ff60003f0f028 */
[----:B------:R-:W-:Y:S02]  /*5010*/  @!UPT UIADD3 URZ, UPT, UPT, URZ, URZ, URZ ;  /* 0x000000fffffff290 */ /* 0x000fe4000fffe0ff */
[----:B--2---:R-:W-:Y:S02]  /*5020*/  @P0 SHF.R.U32.HI R0, RZ, 0x10, R5 ;  /* 0x00000010ff000819 */ /* 0x004fe40000011605 */
[----:B------:R-:W-:Y:S02]  /*5030*/  @P0 MOV R2, R4 ;  /* 0x0000000400020202 */ /* 0x000fe40000000f00 */
[----:B------:R-:W-:Y:S01]  /*5040*/  @P0 R2UR UR4, R0 ;  /* 0x00000000000402ca */ /* 0x000fe200000e0000 */
[----:B------:R-:W-:Y:S01]  /*5050*/  VIADD R0, R3, 0x1e0 ;  /* 0x000001e003007836 */ /* 0x000fe20000000000 */
[----:B------:R-:W-:Y:S02]  /*5060*/  @P0 LOP3.LUT R4, R5, 0xffff, RZ, 0xc0, !PT ;  /* 0x0000ffff05040812 */ /* 0x000fe400078ec0ff */
[----:B------:R-:W-:Y:S02]  /*5070*/  @P0 R2UR UR6, R2 ;  /* 0x00000000020602ca */ /* 0x000fe400000e0000 */
[----:B------:R-:W-:Y:S02]  /*5080*/  PRMT R0, RZ, 0x654, R0 ;  /* 0x00000654ff007816 */ /* 0x000fe40000000000 */
[----:B------:R-:W-:Y:S02]  /*5090*/  @P0 R2UR UR5, R4 ;  /* 0x00000000040502ca */ /* 0x000fe400000e0000 */
[----:B------:R2:W-:Y:S03]  /*50a0*/  SYNCS.ARRIVE.TRANS64.RED.A1T0 RZ, [R0+URZ], RZ ;  /* 0x000000ff00ff79a7 */ /* 0x0005e600081004ff */
[----:B------:R-:W-:Y:S04]  /*50b0*/  @UP2 UMOV UR25, UR4 ;  /* 0x0000000400192c82 */ /* 0x000fe80008000000 */
[----:B------:R-:W-:Y:S04]  /*50c0*/  @UP2 UMOV UR13, UR6 ;  /* 0x00000006000d2c82 */ /* 0x000fe80008000000 */
[----:B------:R-:W-:Y:S01]  /*50d0*/  @UP2 UMOV UR7, UR5 ;  /* 0x0000000500072c82 */ /* 0x000fe20008000000 */
[----:B------:R-:W-:Y:S05]  /*50e0*/  BRA.U !UP0, `(.L_x_100) ;  /* 0x0000000108c07547 */ /* 0x000fea000b800000 */
[----:B------:R-:W-:Y:S02]  /*50f0*/  UIMAD.WIDE.U32 UR10, UR7, UR31, URZ ;  /* 0x0000001f070a72a5 */ /* 0x000fe4000f8e00ff */
[----:B------:R-:W-:Y:S02]  /*5100*/  UP2UR UR12, UPR, URZ, 0x4 ;  /* 0x00000004ff0c7883 */ /* 0x000fe40008000000 */
[----:B------:R-:W-:Y:S02]  /*5110*/  UISETP.NE.AND UP2, UPT, UR30, 0x1, UPT ;  /* 0x000000011e00788c */ /* 0x000fe4000bf45270 */
[----:B------:R-:W-:Y:S02]  /*5120*/  UIMAD.WIDE.U32 UR18, UR13, UR28, URZ ;  /* 0x0000001c0d1272a5 */ /* 0x000fe4000f8e00ff */
[----:B------:R-:W-:Y:S02]  /*5130*/  USEL UR4, UR32, UR34, !UP2 ;  /* 0x0000002220047287 */ /* 0x000fe4000d000000 */
[----:B------:R-:W-:Y:S02]  /*5140*/  UISETP.NE.AND UP0, UPT, UR16, 0x1, UPT ;  /* 0x000000011000788c */ /* 0x000fe4000bf05270 */
[----:B------:R-:W-:Y:S02]  /*5150*/  UP2UR UR24, UPR, URZ, 0x2 ;  /* 0x00000002ff187883 */ /* 0x000fe40008000000 */
[----:B------:R-:W-:Y:S02]  /*5160*/  UISETP.NE.AND UP1, UPT, UR42, 0x1, UPT ;  /* 0x000000012a00788c */ /* 0x000fe4000bf25270 */
[----:B-1----:R-:W-:Y:S02]  /*5170*/  UIMAD.WIDE.U32 UR20, UR4, UR14, URZ ;  /* 0x0000000e041472a5 */ /* 0x002fe4000f8e00ff */
[----:B------:R-:W-:Y:S01]  /*5180*/  USEL UR8, UR33, UR35, !UP0 ;  /* 0x0000002321087287 */ /* 0x000fe2000c000000 */
[----:B------:R-:W-:Y:S02]  /*5190*/  UMOV UR5, UR11 ;  /* 0x0000000b00057c82 */ /* 0x000fe40008000000 */
[----:B------:R-:W-:Y:S02]  /*51a0*/  USHF.R.U32.HI UR6, URZ, UR38, UR5 ;  /* 0x00000026ff067299 */ /* 0x000fe40008011605 */
[----:B------:R-:W-:Y:S02]  /*51b0*/  UIMAD.WIDE.U32 UR22, UR8, UR14, URZ ;  /* 0x0000000e081672a5 */ /* 0x000fe4000f8e00ff */
[----:B------:R-:W-:Y:S02]  /*51c0*/  USEL UR6, UR7, UR6, !UP2 ;  /* 0x0000000607067287 */ /* 0x000fe4000d000000 */
[----:B------:R-:W-:Y:S02]  /*51d0*/  UISETP.NE.AND UP2, UPT, UR12, URZ, UPT ;  /* 0x000000ff0c00728c */ /* 0x000fe4000bf45270 */
[----:B------:R-:W-:Y:S01]  /*51e0*/  UIMAD.WIDE.U32 UR10, UR6, UR14, URZ ;  /* 0x0000000e060a72a5 */ /* 0x000fe2000f8e00ff */
[----:B------:R-:W-:Y:S02]  /*51f0*/  UMOV UR5, UR19 ;  /* 0x0000001300057c82 */ /* 0x000fe40008000000 */
[----:B------:R-:W-:Y:S03]  /*5200*/  USHF.R.U32.HI UR9, URZ, UR29, UR5 ;  /* 0x0000001dff097299 */ /* 0x000fe60008011605 */
[----:B------:R-:W-:Y:S02]  /*5210*/  UMOV UR5, UR21 ;  /* 0x0000001500057c82 */ /* 0x000fe40008000000 */
[----:B------:R-:W-:Y:S03]  /*5220*/  @UP1 USHF.R.U32.HI UR4, URZ, UR15, UR5 ;  /* 0x0000000fff041299 */ /* 0x000fe60008011605 */
[----:B------:R-:W-:Y:S01]  /*5230*/  UMOV UR5, UR23 ;  /* 0x0000001700057c82 */ /* 0x000fe20008000000 */
[----:B------:R-:W-:Y:S02]  /*5240*/  UIMAD UR4, UR42, UR4, URZ ;  /* 0x000000042a0472a4 */ /* 0x000fe4000f8e02ff */
[----:B------:R-:W-:Y:S02]  /*5250*/  @UP1 USHF.R.U32.HI UR8, URZ, UR15, UR5 ;  /* 0x0000000fff081299 */ /* 0x000fe40008011605 */
[----:B------:R-:W-:Y:S02]  /*5260*/  USEL UR5, UR13, UR9, !UP0 ;  /* 0x000000090d057287 */ /* 0x000fe4000c000000 */
[----:B------:R-:W-:Y:S02]  /*5270*/  UIMAD UR9, UR42, UR8, URZ ;  /* 0x000000082a0972a4 */ /* 0x000fe4000f8e02ff */
[----:B------:R-:W-:Y:S03]  /*5280*/  UISETP.GE.AND UP0, UPT, UR6, UR4, UPT ;  /* 0x000000040600728c */ /* 0x000fe6000bf06270 */
[----:B------:R-:W-:Y:S01]  /*5290*/  UMOV UR4, UR11 ;  /* 0x0000000b00047c82 */ /* 0x000fe20008000000 */
[----:B------:R-:W-:Y:S02]  /*52a0*/  UISETP.GE.OR UP0, UPT, UR5, UR9, UP0 ;  /* 0x000000090500728c */ /* 0x000fe40008706670 */
[----:B------:R-:W-:Y:S02]  /*52b0*/  USHF.R.U32.HI UR4, URZ, UR15, UR4 ;  /* 0x0000000fff047299 */ /* 0x000fe40008011604 */
[----:B------:R-:W-:Y:S02]  /*52c0*/  UIMAD.WIDE.U32 UR10, UR5, UR14, URZ ;  /* 0x0000000e050a72a5 */ /* 0x000fe4000f8e00ff */
[----:B------:R-:W-:Y:S04]  /*52d0*/  USEL UR12, UR6, UR4, !UP1 ;  /* 0x00000004060c7287 */ /* 0x000fe8000c800000 */
[----:B------:R-:W-:Y:S01]  /*52e0*/  UIADD3 UR9, UPT, UPT, -UR12, URZ, URZ ;  /* 0x000000ff0c097290 */ /* 0x000fe2000fffe1ff */
[----:B------:R-:W-:Y:S02]  /*52f0*/  @!UP0 UMOV UR4, UR11 ;  /* 0x0000000b00048c82 */ /* 0x000fe40008000000 */
[----:B------:R-:W-:Y:S02]  /*5300*/  @!UP0 USHF.R.U32.HI UR4, URZ, UR15, UR4 ;  /* 0x0000000fff048299 */ /* 0x000fe40008011604 */
[----:B------:R-:W-:Y:S02]  /*5310*/  UIMAD UR9, UR42, UR9, UR6 ;  /* 0x000000092a0972a4 */ /* 0x000fe4000f8e0206 */
[----:B------:R-:W-:Y:S02]  /*5320*/  @!UP0 USEL UR4, UR5, UR4, !UP1 ;  /* 0x0000000405048287 */ /* 0x000fe4000c800000 */
[----:B------:R-:W-:Y:S02]  /*5330*/  UISETP.NE.AND UP1, UPT, UR24, URZ, UPT ;  /* 0x000000ff1800728c */ /* 0x000fe4000bf25270 */
[----:B------:R-:W-:Y:S02]  /*5340*/  @!UP0 UIMAD UR9, UR8, UR9, UR4 ;  /* 0x00000009080982a4 */ /* 0x000fe4000f8e0204 */
[----:B------:R-:W-:Y:S02]  /*5350*/  @!UP0 UIADD3 UR10, UPT, UPT, UR12, -UR4, URZ ;  /* 0x800000040c0a8290 */ /* 0x000fe4000fffe0ff */
[----:B------:R-:W-:Y:S02]  /*5360*/  UIADD3 UR4, UPT, UPT, -UR5, URZ, URZ ;  /* 0x000000ff05047290 */ /* 0x000fe4000fffe1ff */
[----:B------:R-:W-:Y:S02]  /*5370*/  UIADD3 UR8, UPT, UPT, -UR6, URZ, URZ ;  /* 0x000000ff06087290 */ /* 0x000fe4000fffe1ff */
[----:B------:R-:W-:Y:S02]  /*5380*/  @!UP0 UIMAD UR6, UR10, UR42, UR5 ;  /* 0x0000002a0a0682a4 */ /* 0x000fe4000f8e0205 */
[----:B------:R-:W-:Y:S02]  /*5390*/  UIMAD UR13, UR16, UR4, UR13 ;  /* 0x00000004100d72a4 */ /* 0x000fe4000f8e020d */
[----:B------:R-:W-:Y:S01]  /*53a0*/  UIMAD UR7, UR30, UR8, UR7 ;  /* 0x000000081e0772a4 */ /* 0x000fe2000f8e0207 */
[----:B------:R-:W-:Y:S02]  /*53b0*/  @!UP0 UMOV UR5, UR9 ;  /* 0x0000000900058c82 */ /* 0x000fe40008000000 */
[----:B------:R-:W-:Y:S02]  /*53c0*/  UIMAD UR13, UR5, UR16, UR13 ;  /* 0x00000010050d72a4 */ /* 0x000fe4000f8e020d */
[----:B------:R-:W-:Y:S11]  /*53d0*/  UIMAD UR7, UR6, UR30, UR7 ;  /* 0x0000001e060772a4 */ /* 0x000ff6000f8e0207 */
[----:B------:R-:W-:Y:S01]  /*53e0*/  @!UPT UIADD3 URZ, UPT, UPT, URZ, URZ, URZ ;  /* 0x000000fffffff290 */ /* 0x000fe2000fffe0ff */
.L_x_100:
[----:B------:R-:W3:Y:S01]  /*53f0*/  @!UP3 LDCU.128 UR20, c[0x0][0xb10] ;  /* 0x00016200ff14b7ac */ /* 0x000ee20008000c00 */
[----:B------:R-:W-:Y:S02]  /*5400*/  ISETP.NE.U32.AND P0, PT, RZ, UR26, PT ;  /* 0x0000001aff007c0c */ /* 0x000fe4000bf05070 */
[----:B------:R-:W-:Y:S02]  /*5410*/  SHF.L.U32 R2, R11, 0x1f, RZ ;  /* 0x0000001f0b027819 */ /* 0x000fe400000006ff */
[----:B------:R-:W-:Y:S01]  /*5420*/  ISETP.NE.AND.EX P0, PT, RZ, UR27, PT, P0 ;  /* 0x0000001bff007c0c */ /* 0x000fe2000bf05300 */
[----:B------:R-:W4:Y:S01]  /*5430*/  @!UP3 LDCU UR5, c[0x0][0xb0c] ;  /* 0x00016180ff05b7ac */ /* 0x000f220008000800 */
[----:B---3--:R-:W-:Y:S07]  /*5440*/  UIMAD.WIDE.U32 UR8, UR13, UR20, URZ ;  /* 0x000000140d0872a5 */ /* 0x008fee000f8e00ff */
[----:B------:R-:W-:Y:S01]  /*5450*/  @!UP3 UMOV UR4, UR9 ;  /* 0x000000090004bc82 */ /* 0x000fe20008000000 */
[----:B----4-:R-:W-:Y:S02]  /*5460*/  @!UP3 UISETP.NE.AND UP0, UPT, UR5, 0x1, UPT ;  /* 0x000000010500b88c */ /* 0x010fe4000bf05270 */
[----:B------:R-:W-:Y:S02]  /*5470*/  @!UP3 USHF.R.U32.HI UR4, URZ, UR21, UR4 ;  /* 0x00000015ff04b299 */ /* 0x000fe40008011604 */
[----:B------:R-:W-:Y:S02]  /*5480*/  UIMAD.WIDE.U32 UR8, UR7, UR23, URZ ;  /* 0x00000017070872a5 */ /* 0x000fe4000f8e00ff */
[----:B------:R-:W-:Y:S02]  /*5490*/  @!UP3 USEL UR10, UR13, UR4, !UP0 ;  /* 0x000000040d0ab287 */ /* 0x000fe4000c000000 */
[----:B------:R-:W-:Y:S03]  /*54a0*/  @!UP3 UISETP.NE.AND UP0, UPT, UR22, 0x1, UPT ;  /* 0x000000011600b88c */ /* 0x000fe6000bf05270 */
[----:B------:R-:W-:Y:S02]  /*54b0*/  @!UP3 UMOV UR6, UR9 ;  /* 0x000000090006bc82 */ /* 0x000fe40008000000 */
[----:B------:R-:W3:Y:S02]  /*54c0*/  @!UP3 LDCU UR4, c[0x0][0xb20] ;  /* 0x00016400ff04b7ac */ /* 0x000ee40008000800 */
[----:B---3--:R-:W-:Y:S04]  /*54d0*/  @!UP3 USHF.R.U32.HI UR6, URZ, UR4, UR6 ;  /* 0x00000004ff06b299 */ /* 0x008fe80008011606 */
[----:B------:R-:W-:Y:S04]  /*54e0*/  @!UP3 USEL UR6, UR7, UR6, !UP0 ;  /* 0x000000060706b287 */ /* 0x000fe8000c000000 */
[----:B------:R-:W-:Y:S02]  /*54f0*/  @!UP3 UIADD3 UR4, UPT, UPT, -UR10, UR6, URZ ;  /* 0x000000060a04b290 */ /* 0x000fe4000fffe1ff */
[----:B------:R-:W-:Y:S02]  /*5500*/  @!UP3 UIADD3 UR6, UPT, UPT, UR10, -UR6, URZ ;  /* 0x800000060a06b290 */ /* 0x000fe4000fffe0ff */
[----:B------:R-:W-:Y:S02]  /*5510*/  @!UP3 UIMAD UR13, UR4, UR5, UR13 ;  /* 0x00000005040db2a4 */ /* 0x000fe4000f8e020d */
[----:B------:R-:W-:Y:S01]  /*5520*/  @!UP3 UIMAD UR7, UR6, UR22, UR7 ;  /* 0x000000160607b2a4 */ /* 0x000fe2000f8e0207 */
[----:B------:R-:W-:Y:S11]  /*5530*/  BRA.U UP4, `(.L_x_101) ;  /* 0x0000000104107547 */ /* 0x000ff6000b800000 */
[----:B------:R-:W-:Y:S04]  /*5540*/  MOV R3, UR37 ;  /* 0x0000002500037c02 */ /* 0x000fe80008000f00 */
[----:B------:R-:W-:Y:S04]  /*5550*/  SHF.L.U32 R3, R3, 0x1f, RZ ;  /* 0x0000001f03037819 */ /* 0x000fe800000006ff */
[----:B------:R-:W3:Y:S02]  /*5560*/  SYNCS.PHASECHK.TRANS64.TRYWAIT P1, [UR17+0x1c8], R3 ;  /* 0x0001c803ff0075a7 */ /* 0x000ee40008021111 */
[----:B---3--:R-:W-:Y:S05]  /*5570*/  @!P1 BRA `(.L_x_102) ;  /* 0x0000003000689947 */ /* 0x008fea0003800000 */
.L_x_101:
[----:B------:R-:W-:Y:S05]  /*5580*/  BRA.U !UP6, `(.L_x_103) ;  /* 0x000000010e387547 */ /* 0x000fea000b800000 */
[----:B------:R-:W-:Y:S01]  /*5590*/  UPLOP3.LUT UP1, UPT, UPT, UPT, UP5, 0x80, 0x8 ;  /* 0x000000000008789c */ /* 0x000fe20003f2f050 */
[----:B--2---:R-:W-:Y:S01]  /*55a0*/  HFMA2 R0, -RZ, RZ, 0, 5.9604644775390625e-08 ;  /* 0x00000001ff007431 */ /* 0x004fe200000001ff */
[----:B------:R-:W2:Y:S01]  /*55b0*/  LDCU.64 UR8, c[0x0][0x358] ;  /* 0x00006b00ff0877ac */ /* 0x000ea20008000a00 */
[----:B------:R-:W-:Y:S03]  /*55c0*/  IMAD.MOV.U32 R79, RZ, RZ, 0x1 ;  /* 0x00000001ff4f7424 */ /* 0x000fe600078e00ff */
[----:B------:R-:W-:Y:S05]  /*55d0*/  PLOP3.LUT P1, PT, PT, PT, UP1, 0x80, 0x8 ;  /* 0x000000000008781c */ /* 0x000fea0003f2f018 */
[----:B------:R-:W3:Y:S01]  /*55e0*/  @UP1 LDCU.64 UR4, c[0x0][0x888] ;  /* 0x00011100ff0417ac */ /* 0x000ee20008000a00 */
[----:B------:R-:W-:Y:S07]  /*55f0*/  @UP1 UIMAD UR6, UR36, UR26, URZ ;  /* 0x0000001a240612a4 */ /* 0x000fee000f8e02ff */
[----:B------:R-:W-:Y:S01]  /*5600*/  @!P1 PRMT R79, R0, 0x7610, R79 ;  /* 0x00007610004f9816 */ /* 0x000fe2000000004f */
[----:B---3--:R-:W-:Y:S06]  /*5610*/  @UP1 UIMAD.WIDE UR4, UR6, 0x4, UR4 ;  /* 0x00000004060418a5 */ /* 0x008fec000f8e0204 */
[----:B------:R-:W-:Y:S01]  /*5620*/  IMAD.U32 R4, RZ, RZ, UR4 ;  /* 0x00000004ff047e24 */ /* 0x000fe2000f8e00ff */
[----:B------:R-:W-:Y:S04]  /*5630*/  MOV R5, UR5 ;  /* 0x0000000500057c02 */ /* 0x000fe80008000f00 */
[----:B------:R-:W3:Y:S01]  /*5640*/  @!UP1 LDCU UR4, c[0x0][0x880] ;  /* 0x00011000ff0497ac */ /* 0x000ee20008000800 */
[----:B--2--5:R4:W5:Y:S02]  /*5650*/  @P1 LDG.E R39, desc[UR8][R4.64] ;  /* 0x0000000804271981 */ /* 0x024964000c1e1900 */
[----:B---34-:R-:W-:Y:S07]  /*5660*/  @!P1 IMAD.U32 R39, RZ, RZ, UR4 ;  /* 0x00000004ff279e24 */ /* 0x018fee000f8e00ff */
.L_x_103:
[----:B-----5:R-:W-:Y:S01]  /*5670*/  @!P0 FSETP.EQ.AND P2, PT, R39, RZ, PT ;  /* 0x000000ff2700820b */ /* 0x020fe20003f42000 */
[----:B------:R-:W-:Y:S01]  /*5680*/  @!UPT UIADD3 URZ, UPT, UPT, URZ, URZ, URZ ;  /* 0x000000fffffff290 */ /* 0x000fe2000fffe0ff */
[----:B------:R-:W-:Y:S11]  /*5690*/  @!P0 BRA `(.L_x_104) ;  /* 0x0000000000148947 */ /* 0x000ff60003800000 */
[----:B------:R-:W-:Y:S02]  /*56a0*/  LOP3.LUT P0, RZ, R79, 0xff, RZ, 0xc0, !PT ;  /* 0x000000ff4fff7812 */ /* 0x000fe4000780c0ff */
[----:B------:R-:W-:Y:S04]  /*56b0*/  PLOP3.LUT P2, PT, PT, PT, UP1, 0x80, 0x8 ;  /* 0x000000000008781c */ /* 0x000fe80003f4f018 */
[----:B------:R-:W-:Y:S07]  /*56c0*/  PLOP3.LUT P2, PT, P2, PT, PT, 0x8, 0x80 ;  /* 0x000000000080781c */ /* 0x000fee000174e170 */
[----:B------:R-:W-:Y:S11]  /*56d0*/  @P0 FSETP.EQ.AND P2, PT, R39, RZ, PT ;  /* 0x000000ff2700020b */ /* 0x000ff60003f42000 */
[----:B------:R-:W-:Y:S02]  /*56e0*/  @!UPT UIADD3 URZ, UPT, UPT, URZ, URZ, URZ ;  /* 0x000000fffffff290 */ /* 0x000fe4000fffe0ff */
.L_x_104:
[----:B------:R-:W3:Y:S01]  /*56f0*/  SYNCS.PHASECHK.TRANS64.TRYWAIT P0, [UR17+0x1b8], R2 ;  /* 0x0001b802ff0075a7 */ /* 0x000ee20008001111 */
[----:B------:R-:W-:Y:S02]  /*5700*/  ELECT P1, URZ, PT ;  /* 0x0000000000ff782f */ /* 0x000fe40003820000 */
[----:B------:R-:W-:Y:S01]  /*5710*/  IADD3 R10, PT, PT, R10, 0x1, RZ ;  /* 0x000000010a0a7810 */ /* 0x000fe20007ffe0ff */
[----:B---3--:R-:W-:Y:S10]  /*5720*/  @!P0 BRA `(.L_x_105) ;  /* 0x0000003000148947 */ /* 0x008ff40003800000 */
.L_x_202:
[----:B------:R-:W-:Y:S01]  /*5730*/  PLOP3.LUT P1, PT, P2, P1, PT, 0xf2, 0x2f ;  /* 0x00000000002f781c */ /* 0x000fe20001723e72 */
[----:B------:R-:W-:Y:S01]  /*5740*/  UMOV UR18, 0x0 ;  /* 0x0000000000127882 */ /* 0x000fe20000000000 */
[----:B------:R-:W-:Y:S01]  /*5750*/  UMOV UR19, 0x10000000 ;  /* 0x1000000000137882 */ /* 0x000fe20000000000 */
[----:B------:R-:W-:Y:S01]  /*5760*/  UMOV UR12, UR36 ;  /* 0x00000024000c7c82 */ /* 0x000fe20008000000 */
[----:B------:R-:W-:Y:S01]  /*5770*/  LOP3.LUT R11, R11, 0x1, RZ, 0x3c, !PT ;  /* 0x000000010b0b7812 */ /* 0x000fe200078e3cff */
[----:B------:R-:W-:Y:S01]  /*5780*/  UMOV UR36, UR25 ;  /* 0x0000001900247c82 */ /* 0x000fe20008000000 */
[----:B------:R-:W-:Y:S07]  /*5790*/  UPLOP3.LUT UP4, UPT, UPT, UPT, UPT, 0x80, 0x8 ;  /* 0x000000000008789c */ /* 0x000fee0003f8f070 */
[----:B--2---:R-:W-:Y:S01]  /*57a0*/  @!P1 IADD3 R2, P0, PT, R12, 0x580, RZ ;  /* 0x000005800c029810 */ /* 0x004fe20007f1e0ff */
[----:B------:R-:W-:Y:S03]  /*57b0*/  VOTEU.ALL UP0, P1 ;  /* 0x0000000000ff7886 */ /* 0x000fe60000800000 */
[----:B------:R-:W-:Y:S01]  /*57c0*/  @!P1 R2UR UR5, R2 ;  /* 0x00000000020592ca */ /* 0x000fe200000e0000 */
[----:B------:R-:W-:Y:S01]  /*57d0*/  @!P1 IMAD.X R0, RZ, RZ, R13, P0 ;  /* 0x000000ffff009224 */ /* 0x000fe200000e060d */
[----:B------:R-:W-:Y:S01]  /*57e0*/  @!UP0 USHF.L.U32 UR10, UR45, 0x6, URZ ;  /* 0x000000062d0a8899 */ /* 0x000fe200080006ff */
[----:B------:R-:W-:Y:S01]  /*57f0*/  ISETP.NE.AND P0, PT, R10, 0x2, PT ;  /* 0x000000020a00780c */ /* 0x000fe20003f05270 */
[----:B------:R-:W-:Y:S02]  /*5800*/  @!UP0 USHF.L.U32 UR11, UR46, 0x6, URZ ;  /* 0x000000062e0b8899 */ /* 0x000fe400080006ff */
[----:B------:R-:W-:Y:S01]  /*5810*/  @!P1 R2UR UR4, R0 ;  /* 0x00000000000492ca */ /* 0x000fe200000e0000 */
[----:B------:R-:W-:Y:S01]  /*5820*/  @!UP0 UIADD3 UR8, UPT, UPT, UR17, 0x400, URZ ;  /* 0x0000040011088890 */ /* 0x000fe2000fffe0ff */
[----:B------:R-:W-:Y:S01]  /*5830*/  SEL R0, RZ, 0x1, P0 ;  /* 0x00000001ff007807 */ /* 0x000fe20000000000 */
[----:B------:R-:W-:Y:S01]  /*5840*/  @!UP0 UIADD3 UR9, UPT, UPT, UR17, 0x1b0, URZ ;  /* 0x000001b011098890 */ /* 0x000fe2000fffe0ff */
[----:B------:R-:W-:Y:S01]  /*5850*/  SEL R10, R10, RZ, P0 ;  /* 0x000000ff0a0a7207 */ /* 0x000fe20000000000 */
[----:B------:R-:W-:Y:S01]  /*5860*/  VOTEU.ALL UP0, P1 ;  /* 0x0000000000ff7886 */ /* 0x000fe20000800000 */
[----:B------:R-:W-:Y:S01]  /*5870*/  LOP3.LUT R9, R9, R0, RZ, 0x3c, !PT ;  /* 0x0000000009097212 */ /* 0x000fe200078e3cff */
[----:B------:R-:W-:Y:S01]  /*5880*/  IMAD.U32 R2, RZ, RZ, UR5 ;  /* 0x00000005ff027e24 */ /* 0x000fe2000f8e00ff */
[----:B------:R-:W-:Y:S02]  /*5890*/  UIADD3 UR45, UPT, UPT, UR7, UR60, URZ ;  /* 0x0000003c072d7290 */ /* 0x000fe4000fffe0ff */
[----:B------:R-:W-:Y:S03]  /*58a0*/  UIADD3 UR46, UPT, UPT, UR13, UR57, URZ ;  /* 0x000000390d2e7290 */ /* 0x000fe6000fffe0ff */
[----:B------:R-:W-:Y:S01]  /*58b0*/  IMAD.U32 R3, RZ, RZ, UR4 ;  /* 0x00000004ff037e24 */ /* 0x000fe2000f8e00ff */
[----:B------:R-:W-:Y:S04]  /*58c0*/  @!P1 R2UR UR4, R2 ;  /* 0x00000000020492ca */ /* 0x000fe800000e0000 */
[----:B------:R-:W-:Y:S11]  /*58d0*/  @!P1 R2UR UR5, R3 ;  /* 0x00000000030592ca */ /* 0x000ff600000e0000 */
[----:B------:R-:W-:Y:S02]  /*58e0*/  @!UPT UIADD3 URZ, UPT, UPT, URZ, URZ, URZ ;  /* 0x000000fffffff290 */ /* 0x000fe4000fffe0ff */
[----:B------:R2:W-:Y:S01]  /*58f0*/  @!UP0 UTMALDG.3D [UR8], [UR4], desc[UR18] ;  /* 0x00001208040085b4 */ /* 0x0005e20008011000 */
[----:B------:R2:W-:Y:S01]  /*5900*/  @!P1 SYNCS.ARRIVE.TRANS64.RED.A0TR RZ, [UR17+0x1b0], R8 ;  /* 0x0001b008ffff99a7 */ /* 0x0005e20008300411 */
[----:B------:R-:W-:Y:S01]  /*5910*/  SYNCS.ARRIVE.TRANS64.RED.A1T0 RZ, [UR48], RZ ;  /* 0x000000ffffff79a7 */ /* 0x000fe20008100430 */
[----:B------:R-:W-:Y:S05]  /*5920*/  BRA.U UP2, `(.L_x_106) ;  /* 0xfffffff502747547 */ /* 0x000fea000b83ffff */
[----:B------:R-:W-:Y:S07]  /*5930*/  MOV R0, UR17 ;  /* 0x0000001100007c02 */ /* 0x000fee0008000f00 */
.L_x_107:
[----:B---3--:R-:W-:-:S04]  /*5940*/  SHF.L.U32 R2, R11, 0x1f, RZ ;  /* 0x0000001f0b027819 */ /* 0x008fc800000006ff */
[----:B------:R3:W4:Y:S03]  /*5950*/  SYNCS.PHASECHK.TRANS64.TRYWAIT P0, [R0+URZ+0x1b8], R2 ;  /* 0x0001b802000075a7 */ /* 0x00072600080011ff */
[----:B----4-:R-:W-:Y:S05]  /*5960*/  @!P0 NANOSLEEP.SYNCS 0x989680 ;  /* 0x009896800000895d */ /* 0x010fea0003900000 */
[----:B------:R-:W4:Y:S02]  /*5970*/  @!P0 SYNCS.PHASECHK.TRANS64 P0, [R0+URZ+0x1b8], R2 ;  /* 0x0001b802000085a7 */ /* 0x000f2400080010ff */
[----:B-12-4-:R-:W-:Y:S05]  /*5980*/  @P0 EXIT ;  /* 0x000000000000094d */ /* 0x016fea0003800000 */
[----:B------:R-:W-:Y:S05]  /*5990*/  BRA `(.L_x_107) ;  /* 0xfffffffc00e87947 */ /* 0x000fea000383ffff */
.L_x_98:
[----:B------:R-:W-:-:S06]  /*59a0*/  UISETP.GE.AND UP0, UPT, UR18, 0x4, UPT ;  /* 0x000000041200788c */ /* 0x000fcc000bf06270 */
[----:B------:R-:W-:-:S13]  /*59b0*/  PLOP3.LUT P0, PT, PT, PT, UP0, 0x80, 0x8 ;  /* 0x000000000008781c */ /* 0x000fda0003f0f008 */
[----:B-1----:R-:W-:Y:S05]  /*59c0*/  @!P0 EXIT ;  /* 0x000000000000894d */ /* 0x002fea0003800000 */
[----:B------:R-:W-:Y:S01]  /*59d0*/  BAR.SYNC.DEFER_BLOCKING 0x6, 0xa0 ;  /* 0x0182800000007b1d */ /* 0x000fe20000010000 */
[C---:B------:R-:W-:Y:S02]  /*59e0*/  IMAD.SHL.U32 R7, R76.reuse, 0x40, RZ ;  /* 0x000000404c077824 */ /* 0x040fe400078e00ff */
[----:B------:R-:W-:Y:S02]  /*59f0*/  HFMA2 R81, -RZ, RZ, 0, 0 ;  /* 0x00000000ff517431 */ /* 0x000fe400000001ff */
[C---:B------:R-:W-:Y:S01]  /*5a00*/  IMAD.SHL.U32 R4, R76.reuse, 0x20, RZ ;  /* 0x000000204c047824 */ /* 0x040fe200078e00ff */
[----:B------:R-:W-:Y:S01]  /*5a10*/  CS2R R82, SRZ ;  /* 0x0000000000527805 */ /* 0x000fe2000001ff00 */
[----:B------:R-:W-:Y:S01]  /*5a20*/  IMAD.SHL.U32 R6, R76, 0x2, RZ ;  /* 0x000000024c067824 */ /* 0x000fe200078e00ff */
[----:B------:R-:W-:Y:S01]  /*5a30*/  UMOV UR44, 0x400 ;  /* 0x00000400002c7882 */ /* 0x000fe20000000000 */
[----:B------:R-:W-:Y:S01]  /*5a40*/  LOP3.LUT R5, R7, 0x180, RZ, 0xc0, !PT ;  /* 0x0000018007057812 */ /* 0x000fe200078ec0ff */
[----:B------:R-:W-:Y:S01]  /*5a50*/  ULEA UR44, UR48, UR44, 0x18 ;  /* 0x0000002c302c7291 */ /* 0x000fe2000f8ec0ff */
[----:B------:R-:W-:Y:S01]  /*5a60*/  LOP3.LUT R4, R4, 0xc00, RZ, 0xc0, !PT ;  /* 0x00000c0004047812 */ /* 0x000fe200078ec0ff */
[----:B------:R-:W1:Y:S01]  /*5a70*/  LDC.64 R72, c[0x0][0x888] ;  /* 0x00022200ff487b82 */ /* 0x000e620000000a00 */
[----:B------:R-:W-:Y:S01]  /*5a80*/  LOP3.LUT R6, R5, 0x20, R6, 0xf8, !PT ;  /* 0x0000002005067812 */ /* 0x000fe200078ef806 */
[----:B------:R-:W-:Y:S01]  /*5a90*/  IMAD.SHL.U32 R5, R76, 0x8, RZ ;  /* 0x000000084c057824 */ /* 0x000fe200078e00ff */
[----:B------:R-:W-:Y:S01]  /*5aa0*/  LOP3.LUT R4, R4, 0x40, R7, 0xf8, !PT ;  /* 0x0000004004047812 */ /* 0x000fe200078ef807 */
[----:B------:R-:W-:Y:S01]  /*5ab0*/  IMAD.U32 R37, R76, 0x10000, RZ ;  /* 0x000100004c257824 */ /* 0x000fe200078e00ff */
[----:B------:R-:W-:Y:S01]  /*5ac0*/  UIADD3 UR4, UPT, UPT, UR44, 0x1400, URZ ;  /* 0x000014002c047890 */ /* 0x000fe2000fffe0ff */
[----:B------:R-:W-:Y:S01]  /*5ad0*/  IMAD.MOV.U32 R36, RZ, RZ, RZ ;  /* 0x000000ffff247224 */ /* 0x000fe200078e00ff */
[----:B------:R-:W-:Y:S01]  /*5ae0*/  LOP3.LUT R5, R6, 0x30, R5, 0x78, !PT ;  /* 0x0000003006057812 */ /* 0x000fe200078e7805 */
[----:B------:R-:W2:Y:S01]  /*5af0*/  LDC.64 R74, c[0x0][0x890] ;  /* 0x00022400ff4a7b82 */ /* 0x000ea20000000a00 */
[----:B------:R-:W-:Y:S01]  /*5b00*/  LOP3.LUT R4, R4, 0x200, R7, 0xf8, !PT ;  /* 0x0000020004047812 */ /* 0x000fe200078ef807 */
[----:B------:R-:W-:Y:S01]  /*5b10*/  IMAD.MOV.U32 R84, RZ, RZ, RZ ;  /* 0x000000ffff547224 */ /* 0x000fe200078e00ff */
[----:B------:R-:W-:Y:S01]  /*5b20*/  LOP3.LUT R37, R37, 0x600000, RZ, 0xc0, !PT ;  /* 0x0060000025257812 */ /* 0x000fe200078ec0ff */
[----:B------:R-:W-:Y:S01]  /*5b30*/  IMAD.U32 R85, RZ, RZ, UR4 ;  /* 0x00000004ff557e24 */ /* 0x000fe2000f8e00ff */
[----:B------:R-:W-:Y:S01]  /*5b40*/  LOP3.LUT R78, R4, R5, RZ, 0xfc, !PT ;  /* 0x00000005044e7212 */ /* 0x000fe200078efcff */
[----:B------:R-:W3:Y:S01]  /*5b50*/  LDS R0, [UR44+0x280] ;  /* 0x0002802cff007984 */ /* 0x000ee20008000800 */
[----:B------:R-:W-:Y:S01]  /*5b60*/  IMAD.SHL.U32 R4, R76, 0x10, RZ ;  /* 0x000000104c047824 */ /* 0x000fe200078e00ff */
[----:B------:R-:W4:Y:S01]  /*5b70*/  LDC.64 R70, c[0x0][0x8b0] ;  /* 0x00022c00ff467b82 */ /* 0x000f220000000a00 */
[----:B------:R-:W-:Y:S01]  /*5b80*/  IADD3 R77, PT, PT, R78, UR44, RZ ;  /* 0x0000002c4e4d7c10 */ /* 0x000fe2000fffe0ff */
[----:B------:R-:W1:Y:S02]  /*5b90*/  LDCU UR50, c[0x0][0x370] ;  /* 0x00006e00ff3277ac */ /* 0x000e640008000800 */
[----:B------:R-:W-:Y:S01]  /*5ba0*/  LOP3.LUT R4, R4, 0x20, RZ, 0xc0, !PT ;  /* 0x0000002004047812 */ /* 0x000fe200078ec0ff */
[----:B------:R-:W1:Y:S03]  /*5bb0*/  LDCU.64 UR62, c[0x0][0x348] ;  /* 0x00006900ff3e77ac */ /* 0x000e660008000a00 */
[----:B------:R-:W1:Y:S01]  /*5bc0*/  LDC.64 R68, c[0x0][0x8a8] ;  /* 0x00022a00ff447b82 */ /* 0x000e620000000a00 */
[----:B------:R-:W-:Y:S01]  /*5bd0*/  IADD3 R77, PT, PT, -R4, 0x400, R77 ;  /* 0x00000400044d7810 */ /* 0x000fe20007ffe14d */
[----:B------:R-:W1:Y:S01]  /*5be0*/  LDCU UR43, c[0x0][0xb0c] ;  /* 0x00016180ff2b77ac */ /* 0x000e620008000800 */
[----:B------:R-:W1:Y:S01]  /*5bf0*/  LDCU UR39, c[0x0][0xb30] ;  /* 0x00016600ff2777ac */ /* 0x000e620008000800 */
[----:B------:R-:W1:Y:S01]  /*5c00*/  LDCU.64 UR58, c[0x0][0x888] ;  /* 0x00011100ff3a77ac */ /* 0x000e620008000a00 */
[----:B------:R-:W1:Y:S01]  /*5c10*/  LDCU.64 UR40, c[0x0][0xb28] ;  /* 0x00016500ff2877ac */ /* 0x000e620008000a00 */
[----:B------:R-:W1:Y:S01]  /*5c20*/  LDCU.128 UR52, c[0x0][0xb10] ;  /* 0x00016200ff3477ac */ /* 0x000e620008000c00 */
[----:B------:R-:W1:Y:S01]  /*5c30*/  LDCU UR49, c[0x0][0x374] ;  /* 0x00006e80ff3177ac */ /* 0x000e620008000800 */
[----:B------:R-:W-:Y:S01]  /*5c40*/  UIADD3 UR56, UPT, UPT, UR44, 0x400, URZ ;  /* 0x000004002c387890 */ /* 0x000fe2000fffe0ff */
[----:B---3--:R-:W-:-:S11]  /*5c50*/  IMAD.IADD R37, R0, 0x1, R37 ;  /* 0x0000000100257824 */ /* 0x008fd600078e0225 */
.L_x_125:
[----:B------:R-:W-:Y:S02]  /*5c60*/  LEA R3, R81, UR44, 0x3 ;  /* 0x0000002c51037c11 */ /* 0x000fe4000f8e18ff */
[----:B------:R-:W-:Y:S02]  /*5c70*/  SHF.L.U32 R0, R83, 0x1f, RZ ;  /* 0x0000001f53007819 */ /* 0x000fe400000006ff */
[----:B-1----:R-:W-:Y:S02]  /*5c80*/  LEA R4, R81, UR44, 0x4 ;  /* 0x0000002c51047c11 */ /* 0x002fe4000f8e20ff */
[----:B------:R-:W3:Y:S02]  /*5c90*/  SYNCS.PHASECHK.TRANS64.TRYWAIT P0, [R3+URZ+0x1d0], R0 ;  /* 0x0001d000030075a7 */ /* 0x000ee400080011ff */
[----:B--23--:R-:W-:Y:S05]  /*5ca0*/  @!P0 BRA `(.L_x_108) ;  /* 0x0000002800cc8947 */ /* 0x00cfea0003800000 */
.L_x_203:
[----:B------:R-:W1:Y:S01]  /*5cb0*/  LDS.128 R4, [R4+0x260] ;  /* 0x0002600004047984 */ /* 0x000e620000000c00 */
[----:B------:R-:W-:Y:S01]  /*5cc0*/  UISETP.GE.AND UP0, UPT, UR42, 0x1, UPT ;  /* 0x000000012a00788c */ /* 0x000fe2000bf06270 */
[----:B------:R-:W-:Y:S01]  /*5cd0*/  @!PT LDS RZ, [RZ] ;  /* 0x00000000fffff984 */ /* 0x000fe20000000800 */
[----:B------:R-:W-:Y:S01]  /*5ce0*/  @!PT LDS RZ, [RZ] ;  /* 0x00000000fffff984 */ /* 0x000fe20000000800 */
[----:B------:R-:W-:Y:S01]  /*5cf0*/  @!PT LDS RZ, [RZ] ;  /* 0x00000000fffff984 */ /* 0x000fe20000000800 */
[----:B------:R-:W-:Y:S01]  /*5d00*/  @!PT LDS RZ, [RZ] ;  /* 0x00000000fffff984 */ /* 0x000fe20000000800 */
[----:B------:R2:W-:Y:S06]  /*5d10*/  MEMBAR.ALL.CTA ;  /* 0x0000000000007992 */ /* 0x0005ec0000008000 */
[----:B--2---:R-:W2:Y:S01]  /*5d20*/  FENCE.VIEW.ASYNC.S ;  /* 0x00000000000073c6 */ /* 0x004ea20000000000 */
[----:B-1----:R-:W-:Y:S11]  /*5d30*/  LOP3.LUT P0, RZ, R6, 0x1, RZ, 0xc0, !PT ;  /* 0x0000000106ff7812 */ /* 0x002ff6000780c0ff */
[----:B------:R-:W-:Y:S02]  /*5d40*/  @!UPT UIADD3 URZ, UPT, UPT, URZ, URZ, URZ ;  /* 0x000000fffffff290 */ /* 0x000fe4000fffe0ff */
[----:B--2---:R-:W-:Y:S01]  /*5d50*/  VOTEU.ANY UP1, P0 ;  /* 0x0000000000ff7886 */ /* 0x004fe20000020100 */
[----:B------:R-:W-:Y:S01]  /*5d60*/  PLOP3.LUT P0, PT, PT, PT, UP1, 0x80, 0x8 ;  /* 0x000000000008781c */ /* 0x000fe20003f0f018 */
[----:B------:R-:W-:Y:S11]  /*5d70*/  UP2UR UR47, UPR, URZ, 0x2 ;  /* 0x00000002ff2f7883 */ /* 0x000ff60008000000 */
[----:B------:R-:W-:Y:S01]  /*5d80*/  @!UPT UIADD3 URZ, UPT, UPT, URZ, URZ, URZ ;  /* 0x000000fffffff290 */ /* 0x000fe2000fffe0ff */
[----:B---3--:R-:W-:Y:S02]  /*5d90*/  @P0 SHF.R.U32.HI R0, RZ, 0x10, R5 ;  /* 0x00000010ff000819 */ /* 0x008fe40000011605 */
        /* <DEDUP_REMOVED lines=12> */
[----:B------:R-:W2:Y:S01]  /*5e60*/  LDCU UR12, c[0x0][0xb20] ;  /* 0x00016400ff0c77ac */ /* 0x000ea20008000800 */
[----:B------:R-:W-:Y:S02]  /*5e70*/  UIMAD.WIDE.U32 UR4, UR49, UR55, URZ ;  /* 0x00000037310472a5 */ /* 0x000fe4000f8e00ff */
[----:B------:R-:W-:Y:S02]  /*5e80*/  UIMAD.WIDE.U32 UR6, UR50, UR52, URZ ;  /* 0x00000034320672a5 */ /* 0x000fe4000f8e00ff */
[----:B------:R-:W-:Y:S02]  /*5e90*/  UISETP.NE.AND UP0, UPT, UR54, 0x1, UPT ;  /* 0x000000013600788c */ /* 0x000fe4000bf05270 */
[----:B------:R-:W-:Y:S02]  /*5ea0*/  UIMAD.WIDE.U32 UR8, UR37, UR55, URZ ;  /* 0x00000037250872a5 */ /* 0x000fe4000f8e00ff */
[----:B------:R-:W-:Y:S02]  /*5eb0*/  UIMAD.WIDE.U32 UR10, UR38, UR52, URZ ;  /* 0x00000034260a72a5 */ /* 0x000fe4000f8e00ff */
[----:B------:R-:W-:Y:S02]  /*5ec0*/  UISETP.NE.AND UP1, UPT, UR43, 0x1, UPT ;  /* 0x000000012b00788c */ /* 0x000fe4000bf25270 */
[----:B------:R-:W-:Y:S01]  /*5ed0*/  UISETP.NE.AND UP2, UPT, UR42, 0x1, UPT ;  /* 0x000000012a00788c */ /* 0x000fe2000bf45270 */
[----:B------:R-:W-:Y:S02]  /*5ee0*/  UMOV UR4, UR5 ;  /* 0x0000000500047c82 */ /* 0x000fe40008000000 */
[----:B--2---:R-:W-:Y:S03]  /*5ef0*/  USHF.R.U32.HI UR5, URZ, UR12, UR4 ;  /* 0x0000000cff057299 */ /* 0x004fe60008011604 */
[----:B------:R-:W-:Y:S02]  /*5f00*/  UMOV UR4, UR7 ;  /* 0x0000000700047c82 */ /* 0x000fe40008000000 */
[----:B------:R-:W-:Y:S02]  /*5f10*/  USHF.R.U32.HI UR7, URZ, UR53, UR4 ;  /* 0x00000035ff077299 */ /* 0x000fe40008011604 */
[----:B------:R-:W-:Y:S02]  /*5f20*/  USEL UR4, UR49, UR5, !UP0 ;  /* 0x0000000531047287 */ /* 0x000fe4000c000000 */
[----:B------:R-:W-:Y:S01]  /*5f30*/  USEL UR7, UR50, UR7, !UP1 ;  /* 0x0000000732077287 */ /* 0x000fe2000c800000 */
[----:B------:R-:W-:Y:S01]  /*5f40*/  UMOV UR5, UR9 ;  /* 0x0000000900057c82 */ /* 0x000fe20008000000 */
[----:B------:R-:W-:Y:S02]  /*5f50*/  UIMAD.WIDE.U32 UR8, UR4, UR40, URZ ;  /* 0x00000028040872a5 */ /* 0x000fe4000f8e00ff */
[----:B------:R-:W-:Y:S03]  /*5f60*/  USHF.R.U32.HI UR6, URZ, UR12, UR5 ;  /* 0x0000000cff067299 */ /* 0x000fe60008011605 */
[----:B------:R-:W-:Y:S01]  /*5f70*/  UMOV UR5, UR11 ;  /* 0x0000000b00057c82 */ /* 0x000fe20008000000 */
[----:B------:R-:W-:Y:S02]  /*5f80*/  UIMAD.WIDE.U32 UR10, UR7, UR40, URZ ;  /* 0x00000028070a72a5 */ /* 0x000fe4000f8e00ff */
[----:B------:R-:W-:Y:S02]  /*5f90*/  USHF.R.U32.HI UR12, URZ, UR53, UR5 ;  /* 0x00000035ff0c7299 */ /* 0x000fe40008011605 */
[----:B------:R-:W-:Y:S01]  /*5fa0*/  USEL UR6, UR37, UR6, !UP0 ;  /* 0x0000000625067287 */ /* 0x000fe2000c000000 */
[----:B------:R-:W-:Y:S02]  /*5fb0*/  UMOV UR5, UR9 ;  /* 0x0000000900057c82 */ /* 0x000fe40008000000 */
[----:B------:R-:W-:Y:S01]  /*5fc0*/  UMOV UR10, UR11 ;  /* 0x0000000b000a7c82 */ /* 0x000fe20008000000 */
[----:B------:R-:W-:Y:S02]  /*5fd0*/  @UP2 USHF.R.U32.HI UR4, URZ, UR41, UR5 ;  /* 0x00000029ff042299 */ /* 0x000fe40008011605 */
[----:B------:R-:W-:Y:S02]  /*5fe0*/  @UP2 USHF.R.U32.HI UR7, URZ, UR41, UR10 ;  /* 0x00000029ff072299 */ /* 0x000fe4000801160a */
[----:B------:R-:W-:Y:S02]  /*5ff0*/  UIMAD UR4, UR42, UR4, URZ ;  /* 0x000000042a0472a4 */ /* 0x000fe4000f8e02ff */
[----:B------:R-:W-:Y:S02]  /*6000*/  UIMAD.WIDE.U32 UR10, UR6, UR40, URZ ;  /* 0x00000028060a72a5 */ /* 0x000fe4000f8e00ff */
[----:B------:R-:W-:Y:S02]  /*6010*/  USEL UR5, UR38, UR12, !UP1 ;  /* 0x0000000c26057287 */ /* 0x000fe4000c800000 */
[----:B------:R-:W-:Y:S02]  /*6020*/  UIMAD UR8, UR42, UR7, URZ ;  /* 0x000000072a0872a4 */ /* 0x000fe4000f8e02ff */
[----:B------:R-:W-:Y:S03]  /*6030*/  UISETP.GE.AND UP0, UPT, UR6, UR4, UPT ;  /* 0x000000040600728c */ /* 0x000fe6000bf06270 */
[----:B------:R-:W-:Y:S01]  /*6040*/  UMOV UR4, UR11 ;  /* 0x0000000b00047c82 */ /* 0x000fe20008000000 */
[----:B------:R-:W-:Y:S02]  /*6050*/  UISETP.GE.OR UP0, UPT, UR5, UR8, UP0 ;  /* 0x000000080500728c */ /* 0x000fe40008706670 */
[----:B------:R-:W-:Y:S02]  /*6060*/  USHF.R.U32.HI UR4, URZ, UR41, UR4 ;  /* 0x00000029ff047299 */ /* 0x000fe40008011604 */
[----:B------:R-:W-:Y:S02]  /*6070*/  UIMAD.WIDE.U32 UR8, UR5, UR40, URZ ;  /* 0x00000028050872a5 */ /* 0x000fe4000f8e00ff */
[----:B------:R-:W-:Y:S02]  /*6080*/  USEL UR11, UR6, UR4, !UP2 ;  /* 0x00000004060b7287 */ /* 0x000fe4000d000000 */
[----:B------:R-:W-:Y:S02]  /*6090*/  UIADD3 UR8, UPT, UPT, -UR5, URZ, URZ ;  /* 0x000000ff05087290 */ /* 0x000fe4000fffe1ff */
[----:B------:R-:W-:Y:S01]  /*60a0*/  UIADD3 UR10, UPT, UPT, -UR11, URZ, URZ ;  /* 0x000000ff0b0a7290 */ /* 0x000fe2000fffe1ff */
[----:B------:R-:W-:Y:S01]  /*60b0*/  @!UP0 UMOV UR4, UR9 ;  /* 0x0000000900048c82 */ /* 0x000fe20008000000 */
[----:B------:R-:W-:Y:S02]  /*60c0*/  UIADD3 UR9, UPT, UPT, -UR6, URZ, URZ ;  /* 0x000000ff06097290 */ /* 0x000fe4000fffe1ff */
[----:B------:R-:W-:Y:S02]  /*60d0*/  @!UP0 USHF.R.U32.HI UR4, URZ, UR41, UR4 ;  /* 0x00000029ff048299 */ /* 0x000fe40008011604 */
[----:B------:R-:W-:Y:S02]  /*60e0*/  UIMAD UR10, UR42, UR10, UR6 ;  /* 0x0000000a2a0a72a4 */ /* 0x000fe4000f8e0206 */
[----:B------:R-:W-:Y:S04]  /*60f0*/  @!UP0 USEL UR4, UR5, UR4, !UP2 ;  /* 0x0000000405048287 */ /* 0x000fe8000d000000 */
[----:B------:R-:W-:Y:S02]  /*6100*/  @!UP0 UIMAD UR10, UR7, UR10, UR4 ;  /* 0x0000000a070a82a4 */ /* 0x000fe4000f8e0204 */
[----:B------:R-:W-:Y:S02]  /*6110*/  @!UP0 UIADD3 UR11, UPT, UPT, UR11, -UR4, URZ ;  /* 0x800000040b0b8290 */ /* 0x000fe4000fffe0ff */
[----:B------:R-:W-:Y:S02]  /*6120*/  UIMAD UR7, UR43, UR8, UR38 ;  /* 0x000000082b0772a4 */ /* 0x000fe4000f8e0226 */
[----:B------:R-:W-:Y:S02]  /*6130*/  @!UP0 UIMAD UR6, UR11, UR42, UR5 ;  /* 0x0000002a0b0682a4 */ /* 0x000fe4000f8e0205 */
[----:B------:R-:W-:Y:S01]  /*6140*/  UIMAD UR4, UR54, UR9, UR37 ;  /* 0x00000009360472a4 */ /* 0x000fe2000f8e0225 */
[----:B------:R-:W-:Y:S02]  /*6150*/  @!UP0 UMOV UR5, UR10 ;  /* 0x0000000a00058c82 */ /* 0x000fe40008000000 */
[----:B------:R-:W-:Y:S02]  /*6160*/  UIMAD UR38, UR5, UR43, UR7 ;  /* 0x0000002b052672a4 */ /* 0x000fe4000f8e0207 */
[----:B------:R-:W-:Y:S11]  /*6170*/  UIMAD UR37, UR6, UR54, UR4 ;  /* 0x00000036062572a4 */ /* 0x000ff6000f8e0204 */
[----:B------:R-:W-:Y:S01]  /*6180*/  @!UPT UIADD3 URZ, UPT, UPT, URZ, URZ, URZ ;  /* 0x000000fffffff290 */ /* 0x000fe2000fffe0ff */
.L_x_109:
[----:B------:R-:W-:Y:S01]  /*6190*/  UISETP.NE.AND UP0, UPT, UR39, 0x1, UPT ;  /* 0x000000012700788c */ /* 0x000fe2000bf05270 */
[----:B------:R-:W-:Y:S10]  /*61a0*/  IADD3 R81, PT, PT, R81, 0x1, RZ ;  /* 0x0000000151517810 */ /* 0x000ff40007ffe0ff */
[----:B------:R-:W2:Y:S01]  /*61b0*/  @!UP0 LDCU.128 UR12, c[0x0][0xb10] ;  /* 0x00016200ff0c87ac */ /* 0x000ea20008000c00 */
[----:B------:R-:W3:Y:S01]  /*61c0*/  @!UP0 LDCU UR5, c[0x0][0xb0c] ;  /* 0x00016180ff0587ac */ /* 0x000ee20008000800 */
[----:B------:R-:W4:Y:S01]  /*61d0*/  @!UP0 LDCU UR10, c[0x0][0xb20] ;  /* 0x00016400ff0a87ac */ /* 0x000f220008000800 */
[----:B--2---:R-:W-:Y:S02]  /*61e0*/  UIMAD.WIDE.U32 UR8, UR38, UR12, URZ ;  /* 0x0000000c260872a5 */ /* 0x004fe4000f8e00ff */
[----:B------:R-:W-:Y:S02]  /*61f0*/  UIMAD.WIDE.U32 UR6, UR37, UR15, URZ ;  /* 0x0000000f250672a5 */ /* 0x000fe4000f8e00ff */
[----:B------:R-:W-:Y:S03]  /*6200*/  @!UP0 UISETP.NE.AND UP1, UPT, UR14, 0x1, UPT ;  /* 0x000000010e00888c */ /* 0x000fe6000bf25270 */
[----:B------:R-:W-:Y:S01]  /*6210*/  @!UP0 UMOV UR4, UR9 ;  /* 0x0000000900048c82 */ /* 0x000fe20008000000 */
[----:B---3--:R-:W-:Y:S02]  /*6220*/  @!UP0 UISETP.NE.AND UP2, UPT, UR5, 0x1, UPT ;  /* 0x000000010500888c */ /* 0x008fe4000bf45270 */
[----:B------:R-:W-:Y:S01]  /*6230*/  @!UP0 USHF.R.U32.HI UR4, URZ, UR13, UR4 ;  /* 0x0000000dff048299 */ /* 0x000fe20008011604 */
[----:B------:R-:W-:Y:S02]  /*6240*/  @!UP0 UMOV UR6, UR7 ;  /* 0x0000000700068c82 */ /* 0x000fe40008000000 */
[----:B----4-:R-:W-:Y:S02]  /*6250*/  @!UP0 USHF.R.U32.HI UR6, URZ, UR10, UR6 ;  /* 0x0000000aff068299 */ /* 0x010fe40008011606 */
[----:B------:R-:W-:Y:S02]  /*6260*/  @!UP0 USEL UR7, UR38, UR4, !UP2 ;  /* 0x0000000426078287 */ /* 0x000fe4000d000000 */
[----:B------:R-:W-:Y:S04]  /*6270*/  @!UP0 USEL UR6, UR37, UR6, !UP1 ;  /* 0x0000000625068287 */ /* 0x000fe8000c800000 */
[----:B------:R-:W-:Y:S02]  /*6280*/  @!UP0 UIADD3 UR4, UPT, UPT, -UR7, UR6, URZ ;  /* 0x0000000607048290 */ /* 0x000fe4000fffe1ff */
[----:B------:R-:W-:Y:S02]  /*6290*/  @!UP0 UIADD3 UR6, UPT, UPT, UR7, -UR6, URZ ;  /* 0x8000000607068290 */ /* 0x000fe4000fffe0ff */
[----:B------:R-:W-:Y:S02]  /*62a0*/  @!UP0 UIMAD UR38, UR4, UR5, UR38 ;  /* 0x00000005042682a4 */ /* 0x000fe4000f8e0226 */
[----:B------:R-:W-:Y:S02]  /*62b0*/  @!UP0 UIMAD UR37, UR6, UR14, UR37 ;  /* 0x0000000e062582a4 */ /* 0x000fe4000f8e0225 */
[----:B------:R-:W-:Y:S09]  /*62c0*/  ULOP3.LUT UP0, URZ, UR56, 0x1b0, URZ, 0xc0, !UPT ;  /* 0x000001b038ff7892 */ /* 0x000ff2000f80c0ff */
[----:B------:R-:W-:Y:S05]  /*62d0*/  BRA.U !UP0, `(.L_x_110) ;  /* 0x0000000108407547 */ /* 0x000fea000b800000 */
[----:B------:R-:W2:Y:S01]  /*62e0*/  LDCU.64 UR8, c[0x4][0x80] ;  /* 0x01001000ff0877ac */ /* 0x000ea20008000a00 */
[----:B------:R-:W-:Y:S01]  /*62f0*/  MOV R3, 0x0 ;  /* 0x0000000000037802 */ /* 0x000fe20000000f00 */
[----:B------:R-:W-:Y:S02]  /*6300*/  HFMA2 R12, -RZ, RZ, 0, 5.9604644775390625e-08 ;  /* 0x00000001ff0c7431 */ /* 0x000fe400000001ff */
[----:B------:R-:W-:Y:S02]  /*6310*/  IMAD.MOV.U32 R8, RZ, RZ, 0x70 ;  /* 0x00000070ff087424 */ /* 0x000fe400078e00ff */
[----:B------:R-:W-:Y:S01]  /*6320*/  IMAD.MOV.U32 R13, RZ, RZ, RZ ;  /* 0x000000ffff0d7224 */ /* 0x000fe200078e00ff */
[----:B------:R-:W3:Y:S01]  /*6330*/  LDCU.64 UR6, c[0x4][0x88] ;  /* 0x01001100ff0677ac */ /* 0x000ee20008000a00 */
[----:B------:R-:W4:Y:S01]  /*6340*/  LDC.64 R2, c[0x4][R3] ;  /* 0x0100000003027b82 */ /* 0x000f220000000a00 */
[----:B------:R-:W1:Y:S01]  /*6350*/  LDCU.64 UR4, c[0x4][0x8] ;  /* 0x01000100ff0477ac */ /* 0x000e620008000a00 */
[----:B--2---:R-:W-:Y:S01]  /*6360*/  MOV R5, UR9 ;  /* 0x0000000900057c02 */ /* 0x004fe20008000f00 */
[----:B------:R-:W-:Y:S01]  /*6370*/  IMAD.U32 R4, RZ, RZ, UR8 ;  /* 0x00000008ff047e24 */ /* 0x000fe2000f8e00ff */
[----:B---3--:R-:W-:Y:S01]  /*6380*/  MOV R7, UR7 ;  /* 0x0000000700077c02 */ /* 0x008fe20008000f00 */
[----:B------:R-:W-:Y:S01]  /*6390*/  IMAD.U32 R6, RZ, RZ, UR6 ;  /* 0x00000006ff067e24 */ /* 0x000fe2000f8e00ff */
[----:B-1----:R-:W-:Y:S01]  /*63a0*/  MOV R11, UR5 ;  /* 0x00000005000b7c02 */ /* 0x002fe20008000f00 */
[----:B------:R-:W-:Y:S02]  /*63b0*/  IMAD.U32 R10, RZ, RZ, UR4 ;  /* 0x00000004ff0a7e24 */ /* 0x000fe4000f8e00ff */
[----:B------:R-:W-:Y:S07]  /*63c0*/  LEPC R20, `(.L_x_110) ;  /* 0x000000001014794e */ /* 0x000fee0000000000 */
[----:B----45:R-:W-:Y:S05]  /*63d0*/  CALL.ABS.NOINC R2 ;  /* 0x0000000002007343 */ /* 0x030fea0003c00000 */
.L_x_110:
[----:B------:R-:W-:Y:S01]  /*63e0*/  LOP3.LUT P0, RZ, R85, 0x1b0, RZ, 0xc0, !PT ;  /* 0x000001b055ff7812 */ /* 0x000fe2000780c0ff */
[----:B------:R-:W-:Y:S11]  /*63f0*/  BSSY.RECONVERGENT B6, `(.L_x_111) ;  /* 0x0000013000067945 */ /* 0x000ff60003800200 */
[----:B------:R-:W-:Y:S01]  /*6400*/  @!UPT UIADD3 URZ, UPT, UPT, URZ, URZ, URZ ;  /* 0x000000fffffff290 */ /* 0x000fe2000fffe0ff */
[----:B------:R-:W-:Y:S05]  /*6410*/  @!P0 BRA `(.L_x_112) ;  /* 0x0000000000408947 */ /* 0x000fea0003800000 */
        /* <DEDUP_REMOVED lines=16> */
.L_x_112:
[----:B------:R-:W-:Y:S05]  /*6520*/  BSYNC.RECONVERGENT B6 ;  /* 0x0000000000067941 */ /* 0x000fea0003800200 */
.L_x_111:
[----:B------:R-:W-:Y:S01]  /*6530*/  ISETP.NE.U32.AND P3, PT, R74, RZ, PT ;  /* 0x000000ff4a00720c */ /* 0x000fe20003f65070 */
[----:B------:R-:W-:Y:S01]  /*6540*/  UISETP.NE.AND UP1, UPT, UR61, URZ, UPT ;  /* 0x000000ff3d00728c */ /* 0x000fe2000bf25270 */
[----:B------:R-:W-:Y:S02]  /*6550*/  ISETP.NE.U32.AND P4, PT, R70, RZ, PT ;  /* 0x000000ff4600720c */ /* 0x000fe40003f85070 */
[----:B------:R-:W-:Y:S02]  /*6560*/  ISETP.NE.AND.EX P3, PT, R75, RZ, PT, P3 ;  /* 0x000000ff4b00720c */ /* 0x000fe40003f65330 */
[----:B------:R-:W-:Y:S02]  /*6570*/  PLOP3.LUT P1, PT, PT, PT, PT, 0x8, 0x80 ;  /* 0x000000000080781c */ /* 0x000fe40003f2e170 */
[----:B------:R-:W-:Y:S02]  /*6580*/  PLOP3.LUT P0, PT, PT, PT, UP1, 0x80, 0x8 ;  /* 0x000000000008781c */ /* 0x000fe40003f0f018 */
[----:B------:R-:W-:Y:S02]  /*6590*/  ISETP.NE.AND.EX P4, PT, R71, RZ, PT, P4 ;  /* 0x000000ff4700720c */ /* 0x000fe40003f85340 */
[----:B------:R-:W2:Y:S09]  /*65a0*/  @UP1 LDCU.64 UR4, c[0x0][0x888] ;  /* 0x00011100ff0417ac */ /* 0x000eb20008000a00 */
[----:B------:R-:W-:Y:S01]  /*65b0*/  @P0 PLOP3.LUT P1, PT, P3, PT, PT, 0x80, 0x8 ;  /* 0x000000000008081c */ /* 0x000fe20001f2f070 */
[----:B--2---:R-:W-:Y:S04]  /*65c0*/  @UP1 UISETP.NE.U32.AND UP0, UPT, UR4, URZ, UPT ;  /* 0x000000ff0400128c */ /* 0x004fe8000bf05070 */
[----:B------:R-:W-:Y:S04]  /*65d0*/  @UP1 UISETP.NE.AND.EX UP0, UPT, UR5, URZ, UPT, UP0 ;  /* 0x000000ff0500128c */ /* 0x000fe8000bf05300 */
[----:B------:R-:W-:Y:S01]  /*65e0*/  @UP1 USEL UR4, URZ, 0xffffffff, UP0 ;  /* 0xffffffffff041887 */ /* 0x000fe20008000000 */
[----:B------:R-:W-:Y:S11]  /*65f0*/  @!P3 BRA `(.L_x_113) ;  /* 0x000000000030b947 */ /* 0x000ff60003800000 */
[----:B------:R-:W-:Y:S01]  /*6600*/  ISETP.NE.U32.AND P2, PT, R72, RZ, PT ;  /* 0x000000ff4800720c */ /* 0x000fe20003f45070 */
[----:B------:R-:W2:Y:S01]  /*6610*/  LDCU.64 UR6, c[0x0][0x358] ;  /* 0x00006b00ff0677ac */ /* 0x000ea20008000a00 */
[----:B------:R-:W-:Y:S02]  /*6620*/  IMAD.MOV.U32 R79, RZ, RZ, 0x1 ;  /* 0x00000001ff4f7424 */ /* 0x000fe400078e00ff */
[----:B------:R-:W-:Y:S11]  /*6630*/  ISETP.NE.AND.EX P2, PT, R73, RZ, PT, P2 ;  /* 0x000000ff4900720c */ /* 0x000ff60003f45320 */
[----:B------:R-:W-:Y:S02]  /*6640*/  @!UPT UIADD3 URZ, UPT, UPT, URZ, URZ, URZ ;  /* 0x000000fffffff290 */ /* 0x000fe4000fffe0ff */
[----:B------:R-:W3:Y:S01]  /*6650*/  @P2 LDC.64 R2, c[0x0][0x888] ;  /* 0x00022200ff022b82 */ /* 0x000ee20000000a00 */
[----:B-1----:R-:W-:Y:S04]  /*6660*/  @P2 IMAD R0, R74, UR36, RZ ;  /* 0x000000244a002c24 */ /* 0x002fe8000f8e02ff */
[----:B---3--:R-:W-:Y:S04]  /*6670*/  @P2 IMAD.WIDE R2, R0, 0x4, R2 ;  /* 0x0000000400022825 */ /* 0x008fe800078e0202 */
[----:B------:R-:W-:Y:S01]  /*6680*/  HFMA2 R0, -RZ, RZ, 0, 5.9604644775390625e-08 ;  /* 0x00000001ff007431 */ /* 0x000fe200000001ff */
[----:B--2--5:R2:W5:Y:S04]  /*6690*/  @P2 LDG.E R39, desc[UR6][R2.64] ;  /* 0x0000000602272981 */ /* 0x024568000c1e1900 */
[----:B------:R-:W-:Y:S01]  /*66a0*/  @!P2 PRMT R79, R0, 0x7610, R79 ;  /* 0x00007610004fa816 */ /* 0x000fe2000000004f */
[----:B--2---:R-:W3:Y:S06]  /*66b0*/  @!P2 LDC R39, c[0x0][0x880] ;  /* 0x00022000ff27ab82 */ /* 0x004eec0000000800 */
.L_x_113:
[----:B------:R-:W-:Y:S05]  /*66c0*/  @!P4 BRA `(.L_x_114) ;  /* 0x000000000024c947 */ /* 0x000fea0003800000 */
[----:B------:R-:W-:Y:S01]  /*66d0*/  ISETP.NE.U32.AND P2, PT, R68, RZ, PT ;  /* 0x000000ff4400720c */ /* 0x000fe20003f45070 */
[----:B------:R-:W2:Y:S03]  /*66e0*/  LDCU.64 UR6, c[0x0][0x358] ;  /* 0x00006b00ff0677ac */ /* 0x000ea60008000a00 */
[----:B------:R-:W-:Y:S11]  /*66f0*/  ISETP.NE.AND.EX P2, PT, R69, RZ, PT, P2 ;  /* 0x000000ff4500720c */ /* 0x000ff60003f45320 */
[----:B------:R-:W-:Y:S02]  /*6700*/  @!UPT UIADD3 URZ, UPT, UPT, URZ, URZ, URZ ;  /* 0x000000fffffff290 */ /* 0x000fe4000fffe0ff */
[----:B------:R-:W4:Y:S01]  /*6710*/  @P2 LDC.64 R2, c[0x0][0x8a8] ;  /* 0x00022a00ff022b82 */ /* 0x000f220000000a00 */
[----:B-1----:R-:W-:Y:S04]  /*6720*/  @P2 IMAD R0, R70, UR36, RZ ;  /* 0x0000002446002c24 */ /* 0x002fe8000f8e02ff */
[----:B----4-:R-:W-:Y:S05]  /*6730*/  @P2 IMAD.WIDE R2, R0, 0x4, R2 ;  /* 0x0000000400022825 */ /* 0x010fea00078e0202 */
[----:B--2--5:R2:W5:Y:S02]  /*6740*/  @P2 LDG.E R38, desc[UR6][R2.64] ;  /* 0x0000000602262981 */ /* 0x024564000c1e1900 */
[----:B--2---:R-:W4:Y:S02]  /*6750*/  @!P2 LDC R38, c[0x0][0x8a0] ;  /* 0x00022800ff26ab82 */ /* 0x004f240000000800 */
.L_x_114:
[----:B---3-5:R-:W-:Y:S01]  /*6760*/  @P0 FSETP.NEU.AND P4, PT, R39, RZ, PT ;  /* 0x000000ff2700020b */ /* 0x028fe20003f8d000 */
[----:B-1----:R-:W-:Y:S01]  /*6770*/  IMAD.U32 R0, RZ, RZ, UR4 ;  /* 0x00000004ff007e24 */ /* 0x002fe2000f8e00ff */
[----:B------:R-:W-:Y:S01]  /*6780*/  @P0 LOP3.LUT P2, RZ, R79, 0xff, RZ, 0xc0, !PT ;  /* 0x000000ff4fff0812 */ /* 0x000fe2000784c0ff */
[----:B------:R-:W-:Y:S01]  /*6790*/  BSSY B1, `(.L_x_115) ;  /* 0x0000039000017945 */ /* 0x000fe20003800000 */
[----:B------:R-:W-:Y:S02]  /*67a0*/  @P0 SEL R2, RZ, 0xffffffff, P4 ;  /* 0xffffffffff020807 */ /* 0x000fe40002000000 */
[----:B------:R-:W-:Y:S02]  /*67b0*/  CS2R R66, SRZ ;  /* 0x0000000000427805 */ /* 0x000fe4000001ff00 */
[----:B------:R-:W-:Y:S02]  /*67c0*/  LEA R22, R36, UR44, 0x3 ;  /* 0x0000002c24167c11 */ /* 0x000fe4000f8e18ff */
[----:B------:R-:W-:Y:S02]  /*67d0*/  CS2R R64, SRZ ;  /* 0x0000000000407805 */ /* 0x000fe4000001ff00 */
[----:B------:R-:W-:Y:S02]  /*67e0*/  @P1 SEL R2, R0, R2, !P2 ;  /* 0x0000000200021207 */ /* 0x000fe40005000000 */
[----:B------:R-:W-:Y:S02]  /*67f0*/  CS2R R18, SRZ ;  /* 0x0000000000127805 */ /* 0x000fe4000001ff00 */
[----:B------:R-:W-:Y:S02]  /*6800*/  SHF.L.U32 R3, R84, 0x1f, RZ ;  /* 0x0000001f54037819 */ /* 0x000fe400000006ff */
[----:B------:R-:W-:Y:S02]  /*6810*/  CS2R R16, SRZ ;  /* 0x0000000000107805 */ /* 0x000fe4000001ff00 */
[----:B------:R-:W-:Y:S02]  /*6820*/  @P0 LOP3.LUT R2, R2, 0x1, RZ, 0xc0, !PT ;  /* 0x0000000102020812 */ /* 0x000fe400078ec0ff */
[----:B------:R-:W-:Y:S02]  /*6830*/  PLOP3.LUT P5, PT, PT, PT, PT, 0x8, 0x80 ;  /* 0x000000000080781c */ /* 0x000fe40003fae170 */
[----:B------:R-:W-:Y:S02]  /*6840*/  ISETP.NE.U32.OR P1, PT, R2, 0x1, !P0 ;  /* 0x000000010200780c */ /* 0x000fe40004725470 */
[----:B------:R-:W-:Y:S11]  /*6850*/  LEA.HI R2, R36, R36, RZ, 0x1 ;  /* 0x0000002424027211 */ /* 0x000ff600078f08ff */
[----:B------:R-:W-:Y:S04]  /*6860*/  @P1 SHF.L.U32 R0, R82, 0x1f, RZ ;  /* 0x0000001f52001819 */ /* 0x000fe800000006ff */
[----:B------:R1:W2:Y:S01]  /*6870*/  @P1 SYNCS.PHASECHK.TRANS64.TRYWAIT P0, [UR44+0x1b0], R0 ;  /* 0x0001b000ff0015a7 */ /* 0x0002a2000800112c */
[----:B------:R3:W3:Y:S01]  /*6880*/  SYNCS.PHASECHK.TRANS64.TRYWAIT P4, [R22+URZ+0x1f0], R3 ;  /* 0x0001f003160075a7 */ /* 0x0006e200080811ff */
[C---:B-1----:R-:W-:Y:S01]  /*6890*/  IMAD.SHL.U32 R0, R2.reuse, 0x20, RZ ;  /* 0x0000002002007824 */ /* 0x042fe200078e00ff */
[----:B------:R-:W-:Y:S04]  /*68a0*/  LOP3.LUT R2, R2, 0xffe, RZ, 0xc0, !PT ;  /* 0x00000ffe02027812 */ /* 0x000fe800078ec0ff */
[----:B------:R-:W-:Y:S01]  /*68b0*/  LOP3.LUT R0, R0, 0xffffffc0, RZ, 0xc0, !PT ;  /* 0xffffffc000007812 */ /* 0x000fe200078ec0ff */
[----:B------:R-:W-:Y:S04]  /*68c0*/  IMAD.IADD R2, R36, 0x1, -R2 ;  /* 0x0000000124027824 */ /* 0x000fe800078e0a02 */
[----:B------:R-:W-:Y:S04]  /*68d0*/  IMAD.IADD R0, R37, 0x1, R0 ;  /* 0x0000000125007824 */ /* 0x000fe800078e0200 */
[----:B------:R-:W-:Y:S01]  /*68e0*/  IMAD R2, R2, 0x100000, R0 ;  /* 0x0010000002027824 */ /* 0x000fe200078e0200 */
[----:B--2---:R-:W-:Y:S01]  /*68f0*/  @P1 PLOP3.LUT P5, PT, P0, PT, PT, 0x8, 0x80 ;  /* 0x000000000080181c */ /* 0x004fe200007ae170 */
[----:B------:R-:W-:Y:S01]  /*6900*/  @!UPT UIADD3 URZ, UPT, UPT, URZ, URZ, URZ ;  /* 0x000000fffffff290 */ /* 0x000fe2000fffe0ff */
[----:B---3--:R-:W-:Y:S11]  /*6910*/  @!P1 BRA `(.L_x_116) ;  /* 0x0000000000809947 */ /* 0x008ff60003800000 */
[----:B------:R-:W-:Y:S01]  /*6920*/  ISETP.NE.U32.AND P0, PT, RZ, UR58, PT ;  /* 0x0000003aff007c0c */ /* 0x000fe2000bf05070 */
[----:B------:R-:W-:Y:S01]  /*6930*/  BSSY B0, `(.L_x_117) ;  /* 0x0000012000007945 */ /* 0x000fe20003800000 */
[----:B------:R-:W-:Y:S02]  /*6940*/  FSETP.NEU.AND P2, PT, R39, RZ, PT ;  /* 0x000000ff2700720b */ /* 0x000fe40003f4d000 */
[----:B------:R-:W-:Y:S02]  /*6950*/  CS2R R18, SRZ ;  /* 0x0000000000127805 */ /* 0x000fe4000001ff00 */
[----:B------:R-:W-:Y:S02]  /*6960*/  ISETP.NE.AND.EX P0, PT, RZ, UR59, PT, P0 ;  /* 0x0000003bff007c0c */ /* 0x000fe4000bf05300 */
[----:B------:R-:W-:Y:S02]  /*6970*/  CS2R R16, SRZ ;  /* 0x0000000000107805 */ /* 0x000fe4000001ff00 */
[----:B------:R-:W-:Y:S02]  /*6980*/  LOP3.LUT P1, RZ, R79, 0xff, RZ, 0xc0, !PT ;  /* 0x000000ff4fff7812 */ /* 0x000fe4000782c0ff */
[----:B------:R-:W-:Y:S02]  /*6990*/  CS2R R66, SRZ ;  /* 0x0000000000427805 */ /* 0x000fe4000001ff00 */
[----:B------:R-:W-:Y:S02]  /*69a0*/  SEL R0, RZ, 0xffffffff, P2 ;  /* 0xffffffffff007807 */ /* 0x000fe40001000000 */
[----:B------:R-:W-:Y:S02]  /*69b0*/  CS2R R64, SRZ ;  /* 0x0000000000407805 */ /* 0x000fe4000001ff00 */
[----:B------:R-:W-:Y:S04]  /*69c0*/  SEL R4, RZ, 0xffffffff, P0 ;  /* 0xffffffffff047807 */ /* 0x000fe80000000000 */
[----:B------:R-:W-:Y:S04]  /*69d0*/  @P3 SEL R0, R4, R0, !P1 ;  /* 0x0000000004003207 */ /* 0x000fe80004800000 */
[----:B------:R-:W-:Y:S04]  /*69e0*/  LOP3.LUT R0, R0, 0x1, RZ, 0xc0, !PT ;  /* 0x0000000100007812 */ /* 0x000fe800078ec0ff */
[----:B------:R-:W-:Y:S01]  /*69f0*/  ISETP.NE.U32.AND P0, PT, R0, 0x1, PT ;  /* 0x000000010000780c */ /* 0x000fe20003f05070 */
[----:B------:R-:W-:Y:S01]  /*6a00*/  @!UPT UIADD3 URZ, UPT, UPT, URZ, URZ, URZ ;  /* 0x000000fffffff290 */ /* 0x000fe2000fffe0ff */
[----:B------:R-:W-:Y:S11]  /*6a10*/  @!P5 BRA `(.L_x_118) ;  /* 0x00000000000cd947 */ /* 0x000ff60003800000 */
[----:B------:R-:W-:Y:S04]  /*6a20*/  SHF.L.U32 R4, R82, 0x1f, RZ ;  /* 0x0000001f52047819 */ /* 0x000fe800000006ff */
[----:B------:R-:W1:Y:S02]  /*6a30*/  SYNCS.PHASECHK.TRANS64.TRYWAIT P1, [UR44+0x1b0], R4 ;  /* 0x0001b004ff0075a7 */ /* 0x000e64000802112c */
[----:B-1----:R-:W-:Y:S05]  /*6a40*/  @!P1 BRA `(.L_x_119) ;  /* 0x0000001c00789947 */ /* 0x002fea0003800000 */
.L_x_118:
[----:B------:R-:W-:Y:S05]  /*6a50*/  BSYNC B0 ;  /* 0x0000000000007941 */ /* 0x000fea0003800000 */
.L_x_117:
[----:B------:R2:W3:Y:S01]  /*6a60*/  @P0 LDS.128 R16, [R78+UR44+0x400] ;  /* 0x0004002c4e100984 */ /* 0x0004e20008000c00 */
[----:B------:R-:W-:Y:S01]  /*6a70*/  UIADD3 UR4, UPT, UPT, UR44, 0x1b8, URZ ;  /* 0x000001b82c047890 */ /* 0x000fe2000fffe0ff */
[----:B------:R-:W-:Y:S02]  /*6a80*/  LOP3.LUT R82, R82, 0x1, RZ, 0x3c, !PT ;  /* 0x0000000152527812 */ /* 0x000fe400078e3cff */
[----:B------:R2:W1:Y:S01]  /*6a90*/  @P0 LDS.128 R64, [R77+0x10] ;  /* 0x000010004d400984 */ /* 0x0004620000000c00 */
[----:B------:R-:W-:Y:S01]  /*6aa0*/  UPRMT UR4, UR48, 0x654, UR4 ;  /* 0x0000065430047896 */ /* 0x000fe20008000004 */
[----:B------:R-:W-:Y:S01]  /*6ab0*/  @!PT LDS RZ, [RZ] ;  /* 0x00000000fffff984 */ /* 0x000fe20000000800 */
[----:B------:R-:W-:Y:S01]  /*6ac0*/  @!PT LDS RZ, [RZ] ;  /* 0x00000000fffff984 */ /* 0x000fe20000000800 */
[----:B------:R-:W-:Y:S01]  /*6ad0*/  @!PT LDS RZ, [RZ] ;  /* 0x00000000fffff984 */ /* 0x000fe20000000800 */
[----:B------:R-:W-:Y:S01]  /*6ae0*/  @!PT LDS RZ, [RZ] ;  /* 0x00000000fffff984 */ /* 0x000fe20000000800 */
[----:B------:R5:W-:Y:S06]  /*6af0*/  MEMBAR.ALL.CTA ;  /* 0x0000000000007992 */ /* 0x000bec0000008000 */
[----:B-----5:R-:W5:Y:S02]  /*6b00*/  FENCE.VIEW.ASYNC.S ;  /* 0x00000000000073c6 */ /* 0x020f640000000000 */
[----:B-----5:R-:W-:Y:S03]  /*6b10*/  SYNCS.ARRIVE.TRANS64.RED.A1T0 RZ, [UR4], RZ ;  /* 0x000000ffffff79a7 */ /* 0x020fe60008100404 */
.L_x_116:
[----:B------:R-:W-:Y:S05]  /*6b20*/  BSYNC B1 ;  /* 0x0000000000017941 */ /* 0x000fea0003800000 */
.L_x_115:
[----:B-1----:R-:W-:Y:S04]  /*6b30*/  SHF.R.U32.HI R0, RZ, 0x15, R2 ;  /* 0x00000015ff007819 */ /* 0x002fe80000011602 */
[----:B------:R-:W-:Y:S01]  /*6b40*/  LOP3.LUT P0, RZ, R0, 0x3, R80, 0x48, !PT ;  /* 0x0000000300ff7812 */ /* 0x000fe20007804850 */
[----:B------:R-:W-:Y:S01]  /*6b50*/  @!UPT UIADD3 URZ, UPT, UPT, URZ, URZ, URZ ;  /* 0x000000fffffff290 */ /* 0x000fe2000fffe0ff */
[----:B------:R-:W-:Y:S11]  /*6b60*/  @P4 BRA `(.L_x_120) ;  /* 0x0000000000084947 */ /* 0x000ff60003800000 */
[----:B------:R-:W1:Y:S02]  /*6b70*/  SYNCS.PHASECHK.TRANS64.TRYWAIT P1, [R22+URZ+0x1f0], R3 ;  /* 0x0001f003160075a7 */ /* 0x000e6400080211ff */
[----:B-1----:R-:W-:Y:S05]  /*6b80*/  @!P1 BRA `(.L_x_121) ;  /* 0x0000001c00409947 */ /* 0x002fea0003800000 */
.L_x_120:
[----:B------:R-:W-:Y:S05]  /*6b90*/  @!P0 BRA `(.L_x_122) ;  /* 0x0000000000408947 */ /* 0x000fea0003800000 */
[----:B------:R-:W1:Y:S01]  /*6ba0*/  LDCU.64 UR8, c[0x4][0x70] ;  /* 0x01000e00ff0877ac */ /* 0x000e620008000a00 */
[----:B------:R-:W-:Y:S01]  /*6bb0*/  MOV R15, 0x0 ;  /* 0x00000000000f7802 */ /* 0x000fe20000000f00 */
[----:B------:R-:W-:Y:S02]  /*6bc0*/  HFMA2 R12, -RZ, RZ, 0, 5.9604644775390625e-08 ;  /* 0x00000001ff0c7431 */ /* 0x000fe400000001ff */
[----:B------:R-:W-:Y:S02]  /*6bd0*/  IMAD.MOV.U32 R8, RZ, RZ, 0x192 ;  /* 0x00000192ff087424 */ /* 0x000fe400078e00ff */
[----:B------:R-:W-:Y:S01]  /*6be0*/  IMAD.MOV.U32 R13, RZ, RZ, RZ ;  /* 0x000000ffff0d7224 */ /* 0x000fe200078e00ff */
[----:B------:R-:W5:Y:S01]  /*6bf0*/  LDCU.64 UR6, c[0x4][0x78] ;  /* 0x01000f00ff0677ac */ /* 0x000f620008000a00 */
[----:B------:R-:W2:Y:S01]  /*6c00*/  LDC.64 R14, c[0x4][R15] ;  /* 0x010000000f0e7b82 */ /* 0x000ea20000000a00 */
[----:B------:R-:W3:Y:S01]  /*6c10*/  LDCU.64 UR4, c[0x4][0x10] ;  /* 0x01000200ff0477ac */ /* 0x000ee20008000a00 */
[----:B-1----:R-:W-:Y:S01]  /*6c20*/  MOV R5, UR9 ;  /* 0x0000000900057c02 */ /* 0x002fe20008000f00 */
[----:B------:R-:W-:Y:S01]  /*6c30*/  IMAD.U32 R4, RZ, RZ, UR8 ;  /* 0x00000008ff047e24 */ /* 0x000fe2000f8e00ff */
[----:B-----5:R-:W-:Y:S01]  /*6c40*/  MOV R7, UR7 ;  /* 0x0000000700077c02 */ /* 0x020fe20008000f00 */
[----:B------:R-:W-:Y:S01]  /*6c50*/  IMAD.U32 R6, RZ, RZ, UR6 ;  /* 0x00000006ff067e24 */ /* 0x000fe2000f8e00ff */
[----:B---3--:R-:W-:Y:S01]  /*6c60*/  MOV R11, UR5 ;  /* 0x00000005000b7c02 */ /* 0x008fe20008000f00 */
[----:B------:R-:W-:Y:S02]  /*6c70*/  IMAD.U32 R10, RZ, RZ, UR4 ;  /* 0x00000004ff0a7e24 */ /* 0x000fe4000f8e00ff */
[----:B------:R-:W-:Y:S07]  /*6c80*/  LEPC R20, `(.L_x_122) ;  /* 0x000000001014794e */ /* 0x000fee0000000000 */
[----:B--2-4-:R-:W-:Y:S05]  /*6c90*/  CALL.ABS.NOINC R14 ;  /* 0x000000000e007343 */ /* 0x014fea0003c00000 */
.L_x_122:
[----:B------:R-:W-:Y:S01]  /*6ca0*/  LOP3.LUT P0, RZ, R76, 0x60, RZ, 0xc0, !PT ;  /* 0x000000604cff7812 */ /* 0x000fe2000780c0ff */
[----:B------:R-:W-:Y:S05]  /*6cb0*/  WARPSYNC.ALL ;  /* 0x0000000000007948 */ /* 0x000fea0003800000 */
[----:B------:R-:W-:Y:S01]  /*6cc0*/  R2UR UR4, R2 ;  /* 0x00000000020472ca */ /* 0x000fe200000e0000 */
[----:B------:R-:W-:Y:S01]  /*6cd0*/  BSSY.RECONVERGENT B0, `(.L_x_123) ;  /* 0x000009f000007945 */ /* 0x000fe20003800200 */
[-C--:B---3--:R-:W-:Y:S02]  /*6ce0*/  F2FP.F16.E4M3.UNPACK_B R2, R16.reuse ;  /* 0x00000010ff02723e */ /* 0x088fe400020006ff */
[----:B------:R-:W-:Y:S02]  /*6cf0*/  F2FP.F16.E4M3.UNPACK_B R16, R16.H1 ;  /* 0x00000010ff10723e */ /* 0x000fe400030006ff */
[----:B------:R-:W-:Y:S01]  /*6d00*/  R2UR UR5, R22 ;  /* 0x00000000160572ca */ /* 0x000fe200000e0000 */
[----:B------:R-:W-:Y:S01]  /*6d10*/  HADD2.F32 R0, -RZ, R2.H0_H0 ;  /* 0x20000002ff007230 */ /* 0x000fe20000004100 */
[-C--:B------:R-:W-:Y:S01]  /*6d20*/  F2FP.F16.E4M3.UNPACK_B R42, R17.reuse ;  /* 0x00000011ff2a723e */ /* 0x080fe200020006ff */
[--C-:B------:R-:W-:Y:S01]  /*6d30*/  HADD2.F32 R3, -RZ, R16.reuse.H0_H0 ;  /* 0x20000010ff037230 */ /* 0x100fe20000004100 */
[----:B------:R-:W-:Y:S01]  /*6d40*/  F2FP.F16.E4M3.UNPACK_B R44, R17.H1 ;  /* 0x00000011ff2c723e */ /* 0x000fe200030006ff */
[----:B------:R-:W-:Y:S01]  /*6d50*/  HADD2.F32 R40, -RZ, R16.H1_H1 ;  /* 0x30000010ff287230 */ /* 0x000fe20000004100 */
[-C--:B------:R-:W-:Y:S01]  /*6d60*/  F2FP.F16.E4M3.UNPACK_B R46, R18.reuse ;  /* 0x00000012ff2e723e */ /* 0x080fe200020006ff */
[----:B------:R-:W-:Y:S01]  /*6d70*/  HADD2.F32 R2, -RZ, R2.H1_H1 ;  /* 0x30000002ff027230 */ /* 0x000fe20000004100 */
[----:B------:R-:W-:Y:S01]  /*6d80*/  F2FP.F16.E4M3.UNPACK_B R48, R18.H1 ;  /* 0x00000012ff30723e */ /* 0x000fe200030006ff */
[--C-:B------:R-:W-:Y:S01]  /*6d90*/  HADD2.F32 R41, -RZ, R42.reuse.H0_H0 ;  /* 0x2000002aff297230 */ /* 0x100fe20000004100 */
[-C--:B------:R-:W-:Y:S01]  /*6da0*/  F2FP.F16.E4M3.UNPACK_B R50, R19.reuse ;  /* 0x00000013ff32723e */ /* 0x080fe200020006ff */
[----:B------:R-:W-:Y:S01]  /*6db0*/  HADD2.F32 R42, -RZ, R42.H1_H1 ;  /* 0x3000002aff2a7230 */ /* 0x000fe20000004100 */
[----:B------:R-:W-:Y:S01]  /*6dc0*/  F2FP.F16.E4M3.UNPACK_B R52, R19.H1 ;  /* 0x00000013ff34723e */ /* 0x000fe200030006ff */
[----:B------:R-:W-:Y:S01]  /*6dd0*/  HADD2.F32 R43, -RZ, R44.H0_H0 ;  /* 0x2000002cff2b7230 */ /* 0x000fe20000004100 */
[----:B------:R-:W-:Y:S01]  /*6de0*/  LDTM.16dp32bit_t0_t15.x32 R4, tmem[UR4] ;  /* 0x00000004000479ee */ /* 0x000fe20008a80000 */
[----:B------:R-:W1:Y:S01]  /*6df0*/  LDTM.16dp32bit_t16_t31.x32 R4, tmem[UR4+0x20] ;  /* 0x00002004000479ee */ /* 0x000e620008aa0000 */
[----:B------:R-:W-:Y:S01]  /*6e00*/  NOP ;  /* 0x0000000000007918 */ /* 0x000fe20000000000 */
[----:B------:R-:W-:Y:S01]  /*6e10*/  UIADD3 UR4, UPT, UPT, UR5, 0x210, URZ ;  /* 0x0000021005047890 */ /* 0x000fe2000fffe0ff */
[--C-:B------:R-:W-:Y:S01]  /*6e20*/  HADD2.F32 R45, -RZ, R46.reuse.H0_H0 ;  /* 0x2000002eff2d7230 */ /* 0x100fe20000004100 */
[----:B------:R-:W-:Y:S01]  /*6e30*/  F2FP.F16.E4M3.UNPACK_B R54, R64 ;  /* 0x00000040ff36723e */ /* 0x000fe200020006ff */
[----:B------:R-:W-:Y:S01]  /*6e40*/  HADD2.F32 R46, -RZ, R46.H1_H1 ;  /* 0x3000002eff2e7230 */ /* 0x000fe20000004100 */
[----:B------:R-:W-:Y:S01]  /*6e50*/  UPRMT UR4, UR48, 0x654, UR4 ;  /* 0x0000065430047896 */ /* 0x000fe20008000004 */
[--C-:B------:R-:W-:Y:S01]  /*6e60*/  HADD2.F32 R49, -RZ, R50.reuse.H0_H0 ;  /* 0x20000032ff317230 */ /* 0x100fe20000004100 */
[-C--:B------:R-:W-:Y:S01]  /*6e70*/  F2FP.F16.E4M3.UNPACK_B R58, R65.reuse ;  /* 0x00000041ff3a723e */ /* 0x080fe200020006ff */
[----:B------:R-:W-:Y:S01]  /*6e80*/  HADD2.F32 R50, -RZ, R50.H1_H1 ;  /* 0x30000032ff327230 */ /* 0x000fe20000004100 */
[----:B------:R-:W-:Y:S01]  /*6e90*/  F2FP.F16.E4M3.UNPACK_B R62, R66 ;  /* 0x00000042ff3e723e */ /* 0x000fe200020006ff */
[--C-:B------:R-:W-:Y:S01]  /*6ea0*/  HADD2.F32 R53, -RZ, R54.reuse.H0_H0 ;  /* 0x20000036ff357230 */ /* 0x100fe20000004100 */
[----:B------:R-:W-:Y:S01]  /*6eb0*/  F2FP.F16.E4M3.UNPACK_B R56, R64.H1 ;  /* 0x00000040ff38723e */ /* 0x000fe200030006ff */
[----:B------:R-:W-:Y:S01]  /*6ec0*/  HADD2.F32 R54, -RZ, R54.H1_H1 ;  /* 0x30000036ff367230 */ /* 0x000fe20000004100 */
[----:B------:R-:W-:Y:S01]  /*6ed0*/  F2FP.F16.E4M3.UNPACK_B R60, R65.H1 ;  /* 0x00000041ff3c723e */ /* 0x000fe200030006ff */
[----:B-1----:R-:W-:Y:S01]  /*6ee0*/  SYNCS.ARRIVE.TRANS64.RED.A1T0 RZ, [UR4], RZ ;  /* 0x000000ffffff79a7 */ /* 0x002fe20008100404 */
[--C-:B------:R-:W-:Y:S01]  /*6ef0*/  HADD2.F32 R57, -RZ, R58.reuse.H0_H0 ;  /* 0x2000003aff397230 */ /* 0x100fe20000004100 */
[-C--:B------:R-:W-:Y:S01]  /*6f00*/  F2FP.F16.E4M3.UNPACK_B R65, R67.reuse ;  /* 0x00000043ff41723e */ /* 0x080fe200020006ff */
[----:B------:R-:W-:Y:S01]  /*6f10*/  HADD2.F32 R58, -RZ, R58.H1_H1 ;  /* 0x3000003aff3a7230 */ /* 0x000fe20000004100 */
[----:B------:R-:W-:Y:S01]  /*6f20*/  F2FP.F16.E4M3.UNPACK_B R64, R66.H1 ;  /* 0x00000042ff40723e */ /* 0x000fe200030006ff */
[--C-:B------:R-:W-:Y:S01]  /*6f30*/  HADD2.F32 R61, -RZ, R62.reuse.H0_H0 ;  /* 0x2000003eff3d7230 */ /* 0x100fe20000004100 */
[----:B------:R-:W-:Y:S01]  /*6f40*/  F2FP.F16.E4M3.UNPACK_B R67, R67.H1 ;  /* 0x00000043ff43723e */ /* 0x000fe200030006ff */
[----:B------:R-:W-:Y:S01]  /*6f50*/  HADD2.F32 R62, -RZ, R62.H1_H1 ;  /* 0x3000003eff3e7230 */ /* 0x000fe20000004100 */
[----:B------:R-:W-:Y:S01]  /*6f60*/  IADD3 R36, PT, PT, R36, 0x1, RZ ;  /* 0x0000000124247810 */ /* 0x000fe20007ffe0ff */
[C---:B----4-:R-:W-:Y:S01]  /*6f70*/  FMUL R4, R38.reuse, R4 ;  /* 0x0000000426047220 */ /* 0x050fe20000400000 */
[C---:B------:R-:W-:Y:S01]  /*6f80*/  FMUL R5, R38.reuse, R5 ;  /* 0x0000000526057220 */ /* 0x040fe20000400000 */
[C---:B------:R-:W-:Y:S01]  /*6f90*/  FMUL R8, R38.reuse, R8 ;  /* 0x0000000826087220 */ /* 0x040fe20000400000 */
[C---:B------:R-:W-:Y:S01]  /*6fa0*/  FMUL R9, R38.reuse, R9 ;  /* 0x0000000926097220 */ /* 0x040fe20000400000 */
[C---:B------:R-:W-:Y:S01]  /*6fb0*/  FFMA R4, R39.reuse, R0, R4 ;  /* 0x0000000027047223 */ /* 0x040fe20000000004 */
[C---:B------:R-:W-:Y:S01]  /*6fc0*/  FFMA R5, R39.reuse, R2, R5 ;  /* 0x0000000227057223 */ /* 0x040fe20000000005 */
[C---:B------:R-:W-:Y:S01]  /*6fd0*/  FMUL R12, R38.reuse, R12 ;  /* 0x0000000c260c7220 */ /* 0x040fe20000400000 */
        /* <DEDUP_REMOVED lines=10> */
[----:B------:R-:W-:Y:S02]  /*7080*/  HADD2.F32 R44, -RZ, R44.H1_H1 ;  /* 0x3000002cff2c7230 */ /* 0x000fe40000004100 */
[C---:B------:R-:W-:Y:S01]  /*7090*/  FMUL R10, R38.reuse, R10 ;  /* 0x0000000a260a7220 */ /* 0x040fe20000400000 */
[C---:B------:R-:W-:Y:S01]  /*70a0*/  FFMA R6, R39.reuse, R3, R6 ;  /* 0x0000000327067223 */ /* 0x040fe20000000006 */
[C---:B------:R-:W-:Y:S01]  /*70b0*/  FFMA R7, R39.reuse, R40, R7 ;  /* 0x0000002827077223 */ /* 0x040fe20000000007 */
[C---:B------:R-:W-:Y:S01]  /*70c0*/  FFMA R8, R39.reuse, R41, R8 ;  /* 0x0000002927087223 */ /* 0x040fe20000000008 */
[C---:B------:R-:W-:Y:S01]  /*70d0*/  FFMA R9, R39.reuse, R42, R9 ;  /* 0x0000002a27097223 */ /* 0x040fe20000000009 */
[----:B------:R-:W-:Y:S01]  /*70e0*/  FFMA R10, R39, R43, R10 ;  /* 0x0000002b270a7223 */ /* 0x000fe2000000000a */
[--C-:B------:R-:W-:Y:S01]  /*70f0*/  HADD2.F32 R40, -RZ, R65.reuse.H0_H0 ;  /* 0x20000041ff287230 */ /* 0x100fe20000004100 */
[----:B------:R-:W-:Y:S01]  /*7100*/  F2FP.SATFINITE.E4M3.F32.PACK_AB_MERGE_C R86, R7, R6, RZ ;  /* 0x000000060756723e */ /* 0x000fe200048070ff */
[C---:B------:R-:W-:Y:S01]  /*7110*/  FMUL R7, R38.reuse, R24 ;  /* 0x0000001826077220 */ /* 0x040fe20000400000 */
[C---:B------:R-:W-:Y:S01]  /*7120*/  FMUL R24, R38.reuse, R29 ;  /* 0x0000001d26187220 */ /* 0x040fe20000400000 */
[C---:B------:R-:W-:Y:S01]  /*7130*/  FMUL R29, R38.reuse, R34 ;  /* 0x00000022261d7220 */ /* 0x040fe20000400000 */
[----:B------:R-:W-:Y:S02]  /*7140*/  HADD2.F32 R65, -RZ, R65.H1_H1 ;  /* 0x30000041ff417230 */ /* 0x000fe40000004100 */
[C---:B------:R-:W-:Y:S01]  /*7150*/  FMUL R11, R38.reuse, R11 ;  /* 0x0000000b260b7220 */ /* 0x040fe20000400000 */
[--C-:B------:R-:W-:Y:S02]  /*7160*/  HADD2.F32 R47, -RZ, R48.reuse.H0_H0 ;  /* 0x20000030ff2f7230 */ /* 0x100fe40000004100 */
[C---:B------:R-:W-:Y:S01]  /*7170*/  FMUL R14, R38.reuse, R14 ;  /* 0x0000000e260e7220 */ /* 0x040fe20000400000 */
[----:B------:R-:W-:Y:S02]  /*7180*/  HADD2.F32 R48, -RZ, R48.H1_H1 ;  /* 0x30000030ff307230 */ /* 0x000fe40000004100 */
[C---:B------:R-:W-:Y:S01]  /*7190*/  FFMA R11, R39.reuse, R44, R11 ;  /* 0x0000002c270b7223 */ /* 0x040fe2000000000b */
[C---:B------:R-:W-:Y:S01]  /*71a0*/  FFMA R12, R39.reuse, R45, R12 ;  /* 0x0000002d270c7223 */ /* 0x040fe2000000000c */
[C---:B------:R-:W-:Y:S01]  /*71b0*/  FFMA R13, R39.reuse, R46, R13 ;  /* 0x0000002e270d7223 */ /* 0x040fe2000000000d */
[----:B------:R-:W-:Y:S01]  /*71c0*/  FFMA R14, R39, R47, R14 ;  /* 0x0000002f270e7223 */ /* 0x000fe2000000000e */
[C---:B------:R-:W-:Y:S01]  /*71d0*/  FMUL R15, R38.reuse, R15 ;  /* 0x0000000f260f7220 */ /* 0x040fe20000400000 */
[--C-:B------:R-:W-:Y:S01]  /*71e0*/  HADD2.F32 R51, -RZ, R52.reuse.H0_H0 ;  /* 0x20000034ff337230 */ /* 0x100fe20000004100 */
[----:B------:R-:W-:Y:S01]  /*71f0*/  F2FP.SATFINITE.E4M3.F32.PACK_AB_MERGE_C R10, R11, R10, RZ ;  /* 0x0000000a0b0a723e */ /* 0x000fe200048070ff */
[----:B------:R-:W-:Y:S02]  /*7200*/  HADD2.F32 R52, -RZ, R52.H1_H1 ;  /* 0x30000034ff347230 */ /* 0x000fe40000004100 */
[C---:B------:R-:W-:Y:S01]  /*7210*/  FFMA R15, R39.reuse, R48, R15 ;  /* 0x00000030270f7223 */ /* 0x040fe2000000000f */
[C---:B------:R-:W-:Y:S01]  /*7220*/  FFMA R16, R39.reuse, R49, R16 ;  /* 0x0000003127107223 */ /* 0x040fe20000000010 */
[C---:B------:R-:W-:Y:S01]  /*7230*/  FFMA R17, R39.reuse, R50, R17 ;  /* 0x0000003227117223 */ /* 0x040fe20000000011 */
[C---:B------:R-:W-:Y:S01]  /*7240*/  FMUL R18, R38.reuse, R18 ;  /* 0x0000001226127220 */ /* 0x040fe20000400000 */
[C---:B------:R-:W-:Y:S01]  /*7250*/  FMUL R19, R38.reuse, R19 ;  /* 0x0000001326137220 */ /* 0x040fe20000400000 */
[--C-:B------:R-:W-:Y:S02]  /*7260*/  HADD2.F32 R55, -RZ, R56.reuse.H0_H0 ;  /* 0x20000038ff377230 */ /* 0x100fe40000004100 */
[C---:B------:R-:W-:Y:S01]  /*7270*/  FMUL R3, R38.reuse, R22 ;  /* 0x0000001626037220 */ /* 0x040fe20000400000 */
[C---:B------:R-:W-:Y:S01]  /*7280*/  FFMA R18, R39.reuse, R51, R18 ;  /* 0x0000003327127223 */ /* 0x040fe20000000012 */
[----:B------:R-:W-:Y:S02]  /*7290*/  HADD2.F32 R56, -RZ, R56.H1_H1 ;  /* 0x30000038ff387230 */ /* 0x000fe40000004100 */
[C---:B------:R-:W-:Y:S01]  /*72a0*/  FFMA R19, R39.reuse, R52, R19 ;  /* 0x0000003427137223 */ /* 0x040fe20000000013 */
[C---:B------:R-:W-:Y:S01]  /*72b0*/  FMUL R6, R38.reuse, R23 ;  /* 0x0000001726067220 */ /* 0x040fe20000400000 */
[C---:B------:R-:W-:Y:S01]  /*72c0*/  FFMA R0, R39.reuse, R53, R0 ;  /* 0x0000003527007223 */ /* 0x040fe20000000000 */
[C---:B------:R-:W-:Y:S01]  /*72d0*/  FFMA R2, R39.reuse, R54, R2 ;  /* 0x0000003627027223 */ /* 0x040fe20000000002 */
[--C-:B------:R-:W-:Y:S02]  /*72e0*/  HADD2.F32 R59, -RZ, R60.reuse.H0_H0 ;  /* 0x2000003cff3b7230 */ /* 0x100fe40000004100 */
[C---:B------:R-:W-:Y:S01]  /*72f0*/  FFMA R3, R39.reuse, R55, R3 ;  /* 0x0000003727037223 */ /* 0x040fe20000000003 */
[----:B------:R-:W-:Y:S02]  /*7300*/  HADD2.F32 R60, -RZ, R60.H1_H1 ;  /* 0x3000003cff3c7230 */ /* 0x000fe40000004100 */
[C---:B------:R-:W-:Y:S01]  /*7310*/  FMUL R21, R38.reuse, R26 ;  /* 0x0000001a26157220 */ /* 0x040fe20000400000 */
[C---:B------:R-:W-:Y:S01]  /*7320*/  FMUL R22, R38.reuse, R27 ;  /* 0x0000001b26167220 */ /* 0x040fe20000400000 */
[C---:B------:R-:W-:Y:S01]  /*7330*/  FFMA R6, R39.reuse, R56, R6 ;  /* 0x0000003827067223 */ /* 0x040fe20000000006 */
[C---:B------:R-:W-:Y:S01]  /*7340*/  FFMA R7, R39.reuse, R57, R7 ;  /* 0x0000003927077223 */ /* 0x040fe20000000007 */
[C---:B------:R-:W-:Y:S01]  /*7350*/  FMUL R23, R38.reuse, R28 ;  /* 0x0000001c26177220 */ /* 0x040fe20000400000 */
[C---:B------:R-:W-:Y:S01]  /*7360*/  FFMA R20, R39.reuse, R58, R20 ;  /* 0x0000003a27147223 */ /* 0x040fe20000000014 */
[--C-:B------:R-:W-:Y:S02]  /*7370*/  HADD2.F32 R63, -RZ, R64.reuse.H0_H0 ;  /* 0x20000040ff3f7230 */ /* 0x100fe40000004100 */
[C---:B------:R-:W-:Y:S01]  /*7380*/  FFMA R21, R39.reuse, R59, R21 ;  /* 0x0000003b27157223 */ /* 0x040fe20000000015 */
[----:B------:R-:W-:Y:S02]  /*7390*/  HADD2.F32 R64, -RZ, R64.H1_H1 ;  /* 0x30000040ff407230 */ /* 0x000fe40000004100 */
[C---:B------:R-:W-:Y:S01]  /*73a0*/  FFMA R22, R39.reuse, R60, R22 ;  /* 0x0000003c27167223 */ /* 0x040fe20000000016 */
[C---:B------:R-:W-:Y:S01]  /*73b0*/  FMUL R26, R38.reuse, R31 ;  /* 0x0000001f261a7220 */ /* 0x040fe20000400000 */
[C---:B------:R-:W-:Y:S01]  /*73c0*/  FMUL R27, R38.reuse, R32 ;  /* 0x00000020261b7220 */ /* 0x040fe20000400000 */
[C---:B------:R-:W-:Y:S01]  /*73d0*/  FFMA R23, R39.reuse, R61, R23 ;  /* 0x0000003d27177223 */ /* 0x040fe20000000017 */
[----:B------:R-:W-:Y:S01]  /*73e0*/  FMUL R28, R38, R33 ;  /* 0x00000021261c7220 */ /* 0x000fe20000400000 */
[C---:B------:R-:W-:Y:S01]  /*73f0*/  FFMA R24, R39.reuse, R62, R24 ;  /* 0x0000003e27187223 */ /* 0x040fe20000000018 */
[--C-:B------:R-:W-:Y:S02]  /*7400*/  HADD2.F32 R66, -RZ, R67.reuse.H0_H0 ;  /* 0x20000043ff427230 */ /* 0x100fe40000004100 */
[C---:B------:R-:W-:Y:S01]  /*7410*/  FFMA R25, R39.reuse, R63, R25 ;  /* 0x0000003f27197223 */ /* 0x040fe20000000019 */
[----:B------:R-:W-:Y:S02]  /*7420*/  HADD2.F32 R67, -RZ, R67.H1_H1 ;  /* 0x30000043ff437230 */ /* 0x000fe40000004100 */
[----:B------:R-:W-:Y:S01]  /*7430*/  FFMA R26, R39, R64, R26 ;  /* 0x00000040271a7223 */ /* 0x000fe2000000001a */
[----:B------:R-:W-:Y:S01]  /*7440*/  F2FP.SATFINITE.E4M3.F32.PACK_AB_MERGE_C R14, R15, R14, RZ ;  /* 0x0000000e0f0e723e */ /* 0x000fe200048070ff */
[----:B------:R-:W-:Y:S01]  /*7450*/  FFMA R27, R39, R40, R27 ;  /* 0x00000028271b7223 */ /* 0x000fe2000000001b */
[----:B------:R-:W-:Y:S01]  /*7460*/  F2FP.SATFINITE.E4M3.F32.PACK_AB_MERGE_C R18, R19, R18, RZ ;  /* 0x000000121312723e */ /* 0x000fe200048070ff */
[C---:B------:R-:W-:Y:S01]  /*7470*/  FFMA R28, R39.reuse, R65, R28 ;  /* 0x00000041271c7223 */ /* 0x040fe2000000001c */
[C---:B------:R-:W-:Y:S01]  /*7480*/  FFMA R29, R39.reuse, R66, R29 ;  /* 0x00000042271d7223 */ /* 0x040fe2000000001d */
[----:B------:R-:W-:Y:S01]  /*7490*/  FFMA R30, R39, R67, R30 ;  /* 0x00000043271e7223 */ /* 0x000fe2000000001e */
[----:B------:R-:W-:Y:S02]  /*74a0*/  F2FP.SATFINITE.E4M3.F32.PACK_AB_MERGE_C R32, R5, R4, R86 ;  /* 0x000000040520723e */ /* 0x000fe40004807056 */
[----:B------:R-:W-:Y:S02]  /*74b0*/  F2FP.SATFINITE.E4M3.F32.PACK_AB_MERGE_C R33, R9, R8, R10 ;  /* 0x000000080921723e */ /* 0x000fe4000480700a */
[----:B------:R-:W-:Y:S02]  /*74c0*/  F2FP.SATFINITE.E4M3.F32.PACK_AB_MERGE_C R34, R13, R12, R14 ;  /* 0x0000000c0d22723e */ /* 0x000fe4000480700e */
[----:B------:R-:W-:Y:S02]  /*74d0*/  F2FP.SATFINITE.E4M3.F32.PACK_AB_MERGE_C R35, R17, R16, R18 ;  /* 0x000000101123723e */ /* 0x000fe40004807012 */
[----:B------:R-:W-:Y:S02]  /*74e0*/  F2FP.SATFINITE.E4M3.F32.PACK_AB_MERGE_C R3, R6, R3, RZ ;  /* 0x000000030603723e */ /* 0x000fe400048070ff */
[----:B------:R-:W-:Y:S01]  /*74f0*/  F2FP.SATFINITE.E4M3.F32.PACK_AB_MERGE_C R5, R22, R21, RZ ;  /* 0x000000151605723e */ /* 0x000fe200048070ff */
[----:B------:R1:W-:Y:S01]  /*7500*/  STS.128 [R78+UR44+0x1400], R32 ;  /* 0x001400204e007988 */ /* 0x0003e20008000c2c */
[----:B------:R-:W-:Y:S02]  /*7510*/  F2FP.SATFINITE.E4M3.F32.PACK_AB_MERGE_C R6, R26, R25, RZ ;  /* 0x000000191a06723e */ /* 0x000fe400048070ff */
[----:B------:R-:W-:Y:S02]  /*7520*/  F2FP.SATFINITE.E4M3.F32.PACK_AB_MERGE_C R29, R30, R29, RZ ;  /* 0x0000001d1e1d723e */ /* 0x000fe400048070ff */
[----:B------:R-:W-:Y:S02]  /*7530*/  F2FP.SATFINITE.E4M3.F32.PACK_AB_MERGE_C R5, R20, R7, R5 ;  /* 0x000000071405723e */ /* 0x000fe40004807005 */
[----:B------:R-:W-:Y:S02]  /*7540*/  F2FP.SATFINITE.E4M3.F32.PACK_AB_MERGE_C R4, R2, R0, R3 ;  /* 0x000000000204723e */ /* 0x000fe40004807003 */
[----:B------:R-:W-:Y:S02]  /*7550*/  F2FP.SATFINITE.E4M3.F32.PACK_AB_MERGE_C R6, R24, R23, R6 ;  /* 0x000000171806723e */ /* 0x000fe40004807006 */
[----:B------:R-:W-:Y:S05]  /*7560*/  F2FP.SATFINITE.E4M3.F32.PACK_AB_MERGE_C R7, R28, R27, R29 ;  /* 0x0000001b1c07723e */ /* 0x000fea000480701d */
[----:B------:R1:W-:Y:S01]  /*7570*/  STS.128 [R77+0x1010], R4 ;  /* 0x001010044d007388 */ /* 0x0003e20000000c00 */
[----:B------:R-:W-:Y:S01]  /*7580*/  @!PT LDS RZ, [RZ] ;  /* 0x00000000fffff984 */ /* 0x000fe20000000800 */
[----:B------:R-:W-:Y:S01]  /*7590*/  @!PT LDS RZ, [RZ] ;  /* 0x00000000fffff984 */ /* 0x000fe20000000800 */
[----:B------:R-:W-:Y:S01]  /*75a0*/  @!PT LDS RZ, [RZ] ;  /* 0x00000000fffff984 */ /* 0x000fe20000000800 */
[----:B------:R-:W-:Y:S01]  /*75b0*/  @!PT LDS RZ, [RZ] ;  /* 0x00000000fffff984 */ /* 0x000fe20000000800 */
[----:B------:R3:W-:Y:S07]  /*75c0*/  MEMBAR.ALL.CTA ;  /* 0x0000000000007992 */ /* 0x0007ee0000008000 */
[----:B---3--:R-:W3:Y:S02]  /*75d0*/  FENCE.VIEW.ASYNC.S ;  /* 0x00000000000073c6 */ /* 0x008ee40000000000 */
[----:B---3--:R-:W-:Y:S06]  /*75e0*/  BAR.SYNC.DEFER_BLOCKING 0x1, 0x80 ;  /* 0x0042000000007b1d */ /* 0x008fec0000010000 */
[----:B------:R-:W-:Y:S05]  /*75f0*/  @P0 BRA `(.L_x_124) ;  /* 0x0000000000300947 */ /* 0x000fea0003800000 */
[----:B------:R-:W-:Y:S02]  /*7600*/  UIADD3 UR4, UPT, UPT, UR44, 0x1400, URZ ;  /* 0x000014002c047890 */ /* 0x000fe4000fffe0ff */
[----:B------:R-:W-:Y:S02]  /*7610*/  USHF.L.U32 UR9, UR45, 0x6, URZ ;  /* 0x000000062d097899 */ /* 0x000fe400080006ff */
[----:B------:R-:W-:Y:S02]  /*7620*/  USHF.L.U32 UR10, UR46, 0x6, URZ ;  /* 0x000000062e0a7899 */ /* 0x000fe400080006ff */
[----:B------:R-:W-:Y:S01]  /*7630*/  MOV R85, UR4 ;  /* 0x0000000400557c02 */ /* 0x000fe20008000f00 */
[----:B------:R-:W-:Y:S01]  /*7640*/  UIADD3 UR4, UP0, UPT, UR62, 0x680, URZ ;  /* 0x000006803e047890 */ /* 0x000fe2000ff1e0ff */
[----:B------:R-:W-:Y:S02]  /*7650*/  UMOV UR11, UR36 ;  /* 0x00000024000b7c82 */ /* 0x000fe40008000000 */
[----:B------:R-:W-:Y:S01]  /*7660*/  R2UR UR8, R85 ;  /* 0x00000000550872ca */ /* 0x000fe200000e0000 */
[----:B------:R-:W-:Y:S11]  /*7670*/  UIADD3.X UR5, UPT, UPT, URZ, UR63, URZ, UP0, !UPT ;  /* 0x0000003fff057290 */ /* 0x000ff600087fe4ff */
[----:B------:R-:W-:Y:S01]  /*7680*/  @!UPT UIADD3 URZ, UPT, UPT, URZ, URZ, URZ ;  /* 0x000000fffffff290 */ /* 0x000fe2000fffe0ff */
[----:B------:R3:W-:Y:S01]  /*7690*/  UTMASTG.3D [UR8], [UR4] ;  /* 0x00000008040073b5 */ /* 0x0007e20008010000 */
[----:B------:R0:W-:Y:S01]  /*76a0*/  UTMACMDFLUSH ;  /* 0x00000000000079b7 */ /* 0x0001e20000000000 */
[----:B---3--:R-:W-:Y:S04]  /*76b0*/  DEPBAR.LE SB0, 0x0 ;  /* 0x000080000000791a */ /* 0x008fe80000000000 */
.L_x_124:
[----:B------:R-:W-:Y:S05]  /*76c0*/  BSYNC.RECONVERGENT B0 ;  /* 0x0000000000007941 */ /* 0x000fea0003800200 */
.L_x_123:
[----:B------:R-:W-:Y:S01]  /*76d0*/  BAR.SYNC.DEFER_BLOCKING 0x1, 0x80 ;  /* 0x0042000000007b1d */ /* 0x000fe20000010000 */
[----:B------:R-:W-:Y:S01]  /*76e0*/  ISETP.NE.AND P0, PT, R81, 0x2, PT ;  /* 0x000000025100780c */ /* 0x000fe20003f05270 */
[----:B------:R-:W-:Y:S01]  /*76f0*/  UISETP.NE.AND UP0, UPT, UR47, URZ, UPT ;  /* 0x000000ff2f00728c */ /* 0x000fe2000bf05270 */
[----:B------:R-:W-:Y:S01]  /*7700*/  ISETP.NE.AND P1, PT, R36, 0x4, PT ;  /* 0x000000042400780c */ /* 0x000fe20003f25270 */
[----:B------:R-:W-:Y:S01]  /*7710*/  UIADD3 UR45, UPT, UPT, UR37, UR60, URZ ;  /* 0x0000003c252d7290 */ /* 0x000fe2000fffe0ff */
[----:B------:R-:W-:Y:S01]  /*7720*/  SEL R2, RZ, 0x1, P0 ;  /* 0x00000001ff027807 */ /* 0x000fe20000000000 */
[----:B------:R-:W-:Y:S01]  /*7730*/  UIADD3 UR46, UPT, UPT, UR38, UR57, URZ ;  /* 0x00000039262e7290 */ /* 0x000fe2000fffe0ff */
[----:B------:R-:W-:Y:S02]  /*7740*/  SEL R0, RZ, 0x1, P1 ;  /* 0x00000001ff007807 */ /* 0x000fe40000800000 */
[----:B------:R-:W-:Y:S02]  /*7750*/  LOP3.LUT R83, R83, R2, RZ, 0x3c, !PT ;  /* 0x0000000253537212 */ /* 0x000fe400078e3cff */
[----:B------:R-:W-:Y:S02]  /*7760*/  LOP3.LUT R84, R84, R0, RZ, 0x3c, !PT ;  /* 0x0000000054547212 */ /* 0x000fe400078e3cff */
[----:B------:R-:W-:Y:S02]  /*7770*/  SEL R81, R81, RZ, P0 ;  /* 0x000000ff51517207 */ /* 0x000fe40000000000 */
[----:B------:R-:W-:Y:S01]  /*7780*/  SEL R36, R36, RZ, P1 ;  /* 0x000000ff24247207 */ /* 0x000fe20000800000 */
[----:B------:R-:W-:Y:S01]  /*7790*/  UMOV UR36, UR51 ;  /* 0x0000003300247c82 */ /* 0x000fe20008000000 */
[----:B------:R-:W-:Y:S05]  /*77a0*/  BRA.U UP0, `(.L_x_125) ;  /* 0xffffffe5002c7547 */ /* 0x000fea000b83ffff */
[----:B------:R-:W-:Y:S05]  /*77b0*/  EXIT ;  /* 0x000000000000794d */ /* 0x000fea0003800000 */
.L_x_25:
[----:B---3--:R3:W4:Y:S02]  /*77c0*/  SYNCS.PHASECHK.TRANS64.TRYWAIT P0, [R0+URZ+0x240], R2 ;  /* 0x00024002000075a7 */ /* 0x00872400080011ff */
[----:B----4-:R-:W-:Y:S05]  /*77d0*/  @!P0 NANOSLEEP.SYNCS 0x989680 ;  /* 0x009896800000895d */ /* 0x010fea0003900000 */
[----:B------:R-:W4:Y:S02]  /*77e0*/  @!P0 SYNCS.PHASECHK.TRANS64 P0, [R0+URZ+0x240], R2 ;  /* 0x00024002000085a7 */ /* 0x000f2400080010ff */
[----:B----4-:R-:W-:Y:S05]  /*77f0*/  @!P0 BRA `(.L_x_25) ;  /* 0xfffffffc00f08947 */ /* 0x010fea000383ffff */
[----:B------:R-:W-:Y:S05]  /*7800*/  BRA `(.L_x_126) ;  /* 0xffffffa000d47947 */ /* 0x000fea000383ffff */
.L_x_28:
[----:B--2---:R-:W-:-:S07]  /*7810*/  MOV R0, UR33 ;  /* 0x0000002100007c02 */ /* 0x004fce0008000f00 */
.L_x_127:
[----:B--2---:R2:W3:Y:S02]  /*7820*/  SYNCS.PHASECHK.TRANS64.TRYWAIT P0, [R0+URZ+0xd8], R3 ;  /* 0x0000d803000075a7 */ /* 0x0044e400080011ff */
[----:B---3--:R-:W-:Y:S05]  /*7830*/  @!P0 NANOSLEEP.SYNCS 0x989680 ;  /* 0x009896800000895d */ /* 0x008fea0003900000 */
[----:B------:R-:W3:Y:S02]  /*7840*/  @!P0 SYNCS.PHASECHK.TRANS64 P0, [R0+URZ+0xd8], R3 ;  /* 0x0000d803000085a7 */ /* 0x000ee400080010ff */
[----:B---3--:R-:W-:Y:S05]  /*7850*/  @!P0 BRA `(.L_x_127) ;  /* 0xfffffffc00f08947 */ /* 0x008fea000383ffff */
[----:B------:R-:W-:Y:S05]  /*7860*/  BRA `(.L_x_27) ;  /* 0xffffffa4001c7947 */ /* 0x000fea000383ffff */
.L_x_35:
[----:B-1----:R-:W-:-:S07]  /*7870*/  MOV R0, UR17 ;  /* 0x0000001100007c02 */ /* 0x002fce0008000f00 */
.L_x_128:
[----:B-1----:R1:W2:Y:S02]  /*7880*/  SYNCS.PHASECHK.TRANS64.TRYWAIT P0, [R0+URZ+0xd8], R3 ;  /* 0x0000d803000075a7 */ /* 0x0022a400080011ff */
[----:B--2---:R-:W-:Y:S05]  /*7890*/  @!P0 NANOSLEEP.SYNCS 0x989680 ;  /* 0x009896800000895d */ /* 0x004fea0003900000 */
[----:B------:R-:W2:Y:S02]  /*78a0*/  @!P0 SYNCS.PHASECHK.TRANS64 P0, [R0+URZ+0xd8], R3 ;  /* 0x0000d803000085a7 */ /* 0x000ea400080010ff */
[----:B--2---:R-:W-:Y:S05]  /*78b0*/  @!P0 BRA `(.L_x_128) ;  /* 0xfffffffc00f08947 */ /* 0x004fea000383ffff */
[----:B------:R-:W-:Y:S05]  /*78c0*/  BRA `(.L_x_34) ;  /* 0xffffffa400d87947 */ /* 0x000fea000383ffff */
.L_x_40:
[----:B-1----:R1:W2:Y:S02]  /*78d0*/  SYNCS.PHASECHK.TRANS64.TRYWAIT P0, [R3+URZ+0x1d0], R0 ;  /* 0x0001d000030075a7 */ /* 0x0022a400080011ff */
[----:B--2---:R-:W-:Y:S05]  /*78e0*/  @!P0 NANOSLEEP.SYNCS 0x989680 ;  /* 0x009896800000895d */ /* 0x004fea0003900000 */
[----:B------:R-:W2:Y:S02]  /*78f0*/  @!P0 SYNCS.PHASECHK.TRANS64 P0, [R3+URZ+0x1d0], R0 ;  /* 0x0001d000030085a7 */ /* 0x000ea400080010ff */
[----:B--2---:R-:W-:Y:S05]  /*7900*/  @!P0 BRA `(.L_x_40) ;  /* 0xfffffffc00f08947 */ /* 0x004fea000383ffff */
[----:B------:R-:W-:Y:S05]  /*7910*/  BRA `(.L_x_129) ;  /* 0xffffffa8007c7947 */ /* 0x000fea000383ffff */
.L_x_44:
[----:B------:R-:W-:-:S07]  /*7920*/  MOV R0, UR4 ;  /* 0x0000000400007c02 */ /* 0x000fce0008000f00 */
.L_x_130:
[----:B-1----:R1:W2:Y:S02]  /*7930*/  SYNCS.PHASECHK.TRANS64.TRYWAIT P0, [R0+URZ], R2 ;  /* 0x00000002000075a7 */ /* 0x0022a400080011ff */
[----:B--2---:R-:W-:Y:S05]  /*7940*/  @!P0 NANOSLEEP.SYNCS 0x989680 ;  /* 0x009896800000895d */ /* 0x004fea0003900000 */
[----:B------:R-:W2:Y:S02]  /*7950*/  @!P0 SYNCS.PHASECHK.TRANS64 P0, [R0+URZ], R2 ;  /* 0x00000002000085a7 */ /* 0x000ea400080010ff */
[----:B--2---:R-:W-:Y:S05]  /*7960*/  @!P0 BRA `(.L_x_130) ;  /* 0xfffffffc00f08947 */ /* 0x004fea000383ffff */
[----:B------:R-:W-:Y:S05]  /*7970*/  BRA `(.L_x_131) ;  /* 0xffffffb000207947 */ /* 0x000fea000383ffff */
.L_x_45:
[----:B------:R-:W-:-:S07]  /*7980*/  MOV R0, UR5 ;  /* 0x0000000500007c02 */ /* 0x000fce0008000f00 */
.L_x_132:
[----:B-1----:R1:W2:Y:S02]  /*7990*/  SYNCS.PHASECHK.TRANS64.TRYWAIT P0, [R0+URZ], R3 ;  /* 0x00000003000075a7 */ /* 0x0022a400080011ff */
[----:B--2---:R-:W-:Y:S05]  /*79a0*/  @!P0 NANOSLEEP.SYNCS 0x989680 ;  /* 0x009896800000895d */ /* 0x004fea0003900000 */
[----:B------:R-:W2:Y:S02]  /*79b0*/  @!P0 SYNCS.PHASECHK.TRANS64 P0, [R0+URZ], R3 ;  /* 0x00000003000085a7 */ /* 0x000ea400080010ff */
[----:B--2---:R-:W-:Y:S05]  /*79c0*/  @!P0 BRA `(.L_x_132) ;  /* 0xfffffffc00f08947 */ /* 0x004fea000383ffff */
[----:B------:R-:W-:Y:S05]  /*79d0*/  BRA `(.L_x_133) ;  /* 0xffffffb0002c7947 */ /* 0x000fea000383ffff */
.L_x_46:
[----:B------:R-:W-:-:S07]  /*79e0*/  MOV R0, UR5 ;  /* 0x0000000500007c02 */ /* 0x000fce0008000f00 */
.L_x_134:
[----:B-1----:R1:W2:Y:S02]  /*79f0*/  SYNCS.PHASECHK.TRANS64.TRYWAIT P0, [R0+URZ], R3 ;  /* 0x00000003000075a7 */ /* 0x0022a400080011ff */
[----:B--2---:R-:W-:Y:S05]  /*7a00*/  @!P0 NANOSLEEP.SYNCS 0x989680 ;  /* 0x009896800000895d */ /* 0x004fea0003900000 */
[----:B------:R-:W2:Y:S02]  /*7a10*/  @!P0 SYNCS.PHASECHK.TRANS64 P0, [R0+URZ], R3 ;  /* 0x00000003000085a7 */ /* 0x000ea400080010ff */
[----:B--2---:R-:W-:Y:S05]  /*7a20*/  @!P0 BRA `(.L_x_134) ;  /* 0xfffffffc00f08947 */ /* 0x004fea000383ffff */
[----:B------:R-:W-:Y:S05]  /*7a30*/  BRA `(.L_x_135) ;  /* 0xffffffb000387947 */ /* 0x000fea000383ffff */
.L_x_47:
[----:B------:R-:W-:-:S07]  /*7a40*/  MOV R0, UR5 ;  /* 0x0000000500007c02 */ /* 0x000fce0008000f00 */
.L_x_136:
[----:B-1----:R1:W2:Y:S02]  /*7a50*/  SYNCS.PHASECHK.TRANS64.TRYWAIT P0, [R0+URZ], R3 ;  /* 0x00000003000075a7 */ /* 0x0022a400080011ff */
[----:B--2---:R-:W-:Y:S05]  /*7a60*/  @!P0 NANOSLEEP.SYNCS 0x989680 ;  /* 0x009896800000895d */ /* 0x004fea0003900000 */
[----:B------:R-:W2:Y:S02]  /*7a70*/  @!P0 SYNCS.PHASECHK.TRANS64 P0, [R0+URZ], R3 ;  /* 0x00000003000085a7 */ /* 0x000ea400080010ff */
[----:B--2---:R-:W-:Y:S05]  /*7a80*/  @!P0 BRA `(.L_x_136) ;  /* 0xfffffffc00f08947 */ /* 0x004fea000383ffff */
[----:B------:R-:W-:Y:S05]  /*7a90*/  BRA `(.L_x_137) ;  /* 0xffffffb000447947 */ /* 0x000fea000383ffff */
.L_x_48:
[----:B------:R-:W-:-:S07]  /*7aa0*/  MOV R0, UR5 ;  /* 0x0000000500007c02 */ /* 0x000fce0008000f00 */
.L_x_138:
[----:B-1----:R1:W2:Y:S02]  /*7ab0*/  SYNCS.PHASECHK.TRANS64.TRYWAIT P0, [R0+URZ], R3 ;  /* 0x00000003000075a7 */ /* 0x0022a400080011ff */
[----:B--2---:R-:W-:Y:S05]  /*7ac0*/  @!P0 NANOSLEEP.SYNCS 0x989680 ;  /* 0x009896800000895d */ /* 0x004fea0003900000 */
[----:B------:R-:W2:Y:S02]  /*7ad0*/  @!P0 SYNCS.PHASECHK.TRANS64 P0, [R0+URZ], R3 ;  /* 0x00000003000085a7 */ /* 0x000ea400080010ff */
[----:B--2---:R-:W-:Y:S05]  /*7ae0*/  @!P0 BRA `(.L_x_138) ;  /* 0xfffffffc00f08947 */ /* 0x004fea000383ffff */
[----:B------:R-:W-:Y:S05]  /*7af0*/  BRA `(.L_x_139) ;  /* 0xffffffb000507947 */ /* 0x000fea000383ffff */
.L_x_49:
[----:B------:R-:W-:-:S07]  /*7b00*/  MOV R0, UR5 ;  /* 0x0000000500007c02 */ /* 0x000fce0008000f00 */
.L_x_140:
[----:B-1----:R1:W2:Y:S02]  /*7b10*/  SYNCS.PHASECHK.TRANS64.TRYWAIT P0, [R0+URZ], R3 ;  /* 0x00000003000075a7 */ /* 0x0022a400080011ff */
[----:B--2---:R-:W-:Y:S05]  /*7b20*/  @!P0 NANOSLEEP.SYNCS 0x989680 ;  /* 0x009896800000895d */ /* 0x004fea0003900000 */
[----:B------:R-:W2:Y:S02]  /*7b30*/  @!P0 SYNCS.PHASECHK.TRANS64 P0, [R0+URZ], R3 ;  /* 0x00000003000085a7 */ /* 0x000ea400080010ff */
[----:B--2---:R-:W-:Y:S05]  /*7b40*/  @!P0 BRA `(.L_x_140) ;  /* 0xfffffffc00f08947 */ /* 0x004fea000383ffff */
[----:B------:R-:W-:Y:S05]  /*7b50*/  BRA `(.L_x_141) ;  /* 0xffffffb0005c7947 */ /* 0x000fea000383ffff */
.L_x_50:
[----:B------:R-:W-:-:S07]  /*7b60*/  MOV R0, UR5 ;  /* 0x0000000500007c02 */ /* 0x000fce0008000f00 */
.L_x_142:
[----:B-1----:R1:W2:Y:S02]  /*7b70*/  SYNCS.PHASECHK.TRANS64.TRYWAIT P0, [R0+URZ], R3 ;  /* 0x00000003000075a7 */ /* 0x0022a400080011ff */
[----:B--2---:R-:W-:Y:S05]  /*7b80*/  @!P0 NANOSLEEP.SYNCS 0x989680 ;  /* 0x009896800000895d */ /* 0x004fea0003900000 */
[----:B------:R-:W2:Y:S02]  /*7b90*/  @!P0 SYNCS.PHASECHK.TRANS64 P0, [R0+URZ], R3 ;  /* 0x00000003000085a7 */ /* 0x000ea400080010ff */
[----:B--2---:R-:W-:Y:S05]  /*7ba0*/  @!P0 BRA `(.L_x_142) ;  /* 0xfffffffc00f08947 */ /* 0x004fea000383ffff */
[----:B------:R-:W-:Y:S05]  /*7bb0*/  BRA `(.L_x_143) ;  /* 0xffffffb000687947 */ /* 0x000fea000383ffff */
.L_x_51:
[----:B------:R-:W-:-:S07]  /*7bc0*/  MOV R0, UR5 ;  /* 0x0000000500007c02 */ /* 0x000fce0008000f00 */
.L_x_144:
[----:B-1----:R1:W2:Y:S02]  /*7bd0*/  SYNCS.PHASECHK.TRANS64.TRYWAIT P0, [R0+URZ], R3 ;  /* 0x00000003000075a7 */ /* 0x0022a400080011ff */
[----:B--2---:R-:W-:Y:S05]  /*7be0*/  @!P0 NANOSLEEP.SYNCS 0x989680 ;  /* 0x009896800000895d */ /* 0x004fea0003900000 */
[----:B------:R-:W2:Y:S02]  /*7bf0*/  @!P0 SYNCS.PHASECHK.TRANS64 P0, [R0+URZ], R3 ;  /* 0x00000003000085a7 */ /* 0x000ea400080010ff */
[----:B--2---:R-:W-:Y:S05]  /*7c00*/  @!P0 BRA `(.L_x_144) ;  /* 0xfffffffc00f08947 */ /* 0x004fea000383ffff */
[----:B------:R-:W-:Y:S05]  /*7c10*/  BRA `(.L_x_145) ;  /* 0xffffffb000747947 */ /* 0x000fea000383ffff */
.L_x_52:
[----:B------:R-:W-:-:S07]  /*7c20*/  MOV R0, UR5 ;  /* 0x0000000500007c02 */ /* 0x000fce0008000f00 */
.L_x_146:
[----:B-1----:R1:W2:Y:S02]  /*7c30*/  SYNCS.PHASECHK.TRANS64.TRYWAIT P0, [R0+URZ], R3 ;  /* 0x00000003000075a7 */ /* 0x0022a400080011ff */
[----:B--2---:R-:W-:Y:S05]  /*7c40*/  @!P0 NANOSLEEP.SYNCS 0x989680 ;  /* 0x009896800000895d */ /* 0x004fea0003900000 */
[----:B------:R-:W2:Y:S02]  /*7c50*/  @!P0 SYNCS.PHASECHK.TRANS64 P0, [R0+URZ], R3 ;  /* 0x00000003000085a7 */ /* 0x000ea400080010ff */
[----:B--2---:R-:W-:Y:S05]  /*7c60*/  @!P0 BRA `(.L_x_146) ;  /* 0xfffffffc00f08947 */ /* 0x004fea000383ffff */
[----:B------:R-:W-:Y:S05]  /*7c70*/  BRA `(.L_x_147) ;  /* 0xffffffb000807947 */ /* 0x000fea000383ffff */
.L_x_53:
[----:B------:R-:W-:-:S07]  /*7c80*/  MOV R0, UR5 ;  /* 0x0000000500007c02 */ /* 0x000fce0008000f00 */
.L_x_148:
[----:B-1----:R1:W2:Y:S02]  /*7c90*/  SYNCS.PHASECHK.TRANS64.TRYWAIT P0, [R0+URZ], R3 ;  /* 0x00000003000075a7 */ /* 0x0022a400080011ff */
[----:B--2---:R-:W-:Y:S05]  /*7ca0*/  @!P0 NANOSLEEP.SYNCS 0x989680 ;  /* 0x009896800000895d */ /* 0x004fea0003900000 */
[----:B------:R-:W2:Y:S02]  /*7cb0*/  @!P0 SYNCS.PHASECHK.TRANS64 P0, [R0+URZ], R3 ;  /* 0x00000003000085a7 */ /* 0x000ea400080010ff */
[----:B--2---:R-:W-:Y:S05]  /*7cc0*/  @!P0 BRA `(.L_x_148) ;  /* 0xfffffffc00f08947 */ /* 0x004fea000383ffff */
[----:B------:R-:W-:Y:S05]  /*7cd0*/  BRA `(.L_x_149) ;  /* 0xffffffb0008c7947 */ /* 0x000fea000383ffff */
.L_x_54:
[----:B------:R-:W-:-:S07]  /*7ce0*/  MOV R0, UR5 ;  /* 0x0000000500007c02 */ /* 0x000fce0008000f00 */
.L_x_150:
[----:B-1----:R1:W2:Y:S02]  /*7cf0*/  SYNCS.PHASECHK.TRANS64.TRYWAIT P0, [R0+URZ], R3 ;  /* 0x00000003000075a7 */ /* 0x0022a400080011ff */
[----:B--2---:R-:W-:Y:S05]  /*7d00*/  @!P0 NANOSLEEP.SYNCS 0x989680 ;  /* 0x009896800000895d */ /* 0x004fea0003900000 */
[----:B------:R-:W2:Y:S02]  /*7d10*/  @!P0 SYNCS.PHASECHK.TRANS64 P0, [R0+URZ], R3 ;  /* 0x00000003000085a7 */ /* 0x000ea400080010ff */
[----:B--2---:R-:W-:Y:S05]  /*7d20*/  @!P0 BRA `(.L_x_150) ;  /* 0xfffffffc00f08947 */ /* 0x004fea000383ffff */
[----:B------:R-:W-:Y:S05]  /*7d30*/  BRA `(.L_x_151) ;  /* 0xffffffb000987947 */ /* 0x000fea000383ffff */
.L_x_55:
[----:B------:R-:W-:-:S07]  /*7d40*/  MOV R0, UR5 ;  /* 0x0000000500007c02 */ /* 0x000fce0008000f00 */
.L_x_152:
[----:B-1----:R1:W2:Y:S02]  /*7d50*/  SYNCS.PHASECHK.TRANS64.TRYWAIT P0, [R0+URZ], R3 ;  /* 0x00000003000075a7 */ /* 0x0022a400080011ff */
[----:B--2---:R-:W-:Y:S05]  /*7d60*/  @!P0 NANOSLEEP.SYNCS 0x989680 ;  /* 0x009896800000895d */ /* 0x004fea0003900000 */
[----:B------:R-:W2:Y:S02]  /*7d70*/  @!P0 SYNCS.PHASECHK.TRANS64 P0, [R0+URZ], R3 ;  /* 0x00000003000085a7 */ /* 0x000ea400080010ff */
[----:B--2---:R-:W-:Y:S05]  /*7d80*/  @!P0 BRA `(.L_x_152) ;  /* 0xfffffffc00f08947 */ /* 0x004fea000383ffff */
[----:B------:R-:W-:Y:S05]  /*7d90*/  BRA `(.L_x_153) ;  /* 0xffffffb000a47947 */ /* 0x000fea000383ffff */
.L_x_56:
[----:B------:R-:W-:-:S07]  /*7da0*/  MOV R0, UR5 ;  /* 0x0000000500007c02 */ /* 0x000fce0008000f00 */
.L_x_154:
[----:B-1----:R1:W2:Y:S02]  /*7db0*/  SYNCS.PHASECHK.TRANS64.TRYWAIT P0, [R0+URZ], R3 ;  /* 0x00000003000075a7 */ /* 0x0022a400080011ff */
[----:B--2---:R-:W-:Y:S05]  /*7dc0*/  @!P0 NANOSLEEP.SYNCS 0x989680 ;  /* 0x009896800000895d */ /* 0x004fea0003900000 */
[----:B------:R-:W2:Y:S02]  /*7dd0*/  @!P0 SYNCS.PHASECHK.TRANS64 P0, [R0+URZ], R3 ;  /* 0x00000003000085a7 */ /* 0x000ea400080010ff */
[----:B--2---:R-:W-:Y:S05]  /*7de0*/  @!P0 BRA `(.L_x_154) ;  /* 0xfffffffc00f08947 */ /* 0x004fea000383ffff */
[----:B------:R-:W-:Y:S05]  /*7df0*/  BRA `(.L_x_155) ;  /* 0xffffffb000b07947 */ /* 0x000fea000383ffff */
.L_x_57:
[----:B------:R-:W-:-:S07]  /*7e00*/  MOV R0, UR5 ;  /* 0x0000000500007c02 */ /* 0x000fce0008000f00 */
.L_x_156:
[----:B-1----:R1:W2:Y:S02]  /*7e10*/  SYNCS.PHASECHK.TRANS64.TRYWAIT P0, [R0+URZ], R3 ;  /* 0x00000003000075a7 */ /* 0x0022a400080011ff */
[----:B--2---:R-:W-:Y:S05]  /*7e20*/  @!P0 NANOSLEEP.SYNCS 0x989680 ;  /* 0x009896800000895d */ /* 0x004fea0003900000 */
[----:B------:R-:W2:Y:S02]  /*7e30*/  @!P0 SYNCS.PHASECHK.TRANS64 P0, [R0+URZ], R3 ;  /* 0x00000003000085a7 */ /* 0x000ea400080010ff */
[----:B--2---:R-:W-:Y:S05]  /*7e40*/  @!P0 BRA `(.L_x_156) ;  /* 0xfffffffc00f08947 */ /* 0x004fea000383ffff */
[----:B------:R-:W-:Y:S05]  /*7e50*/  BRA `(.L_x_157) ;  /* 0xffffffb000bc7947 */ /* 0x000fea000383ffff */
.L_x_58:
[----:B------:R-:W-:-:S07]  /*7e60*/  MOV R0, UR5 ;  /* 0x0000000500007c02 */ /* 0x000fce0008000f00 */
.L_x_158:
[----:B-1----:R1:W2:Y:S02]  /*7e70*/  SYNCS.PHASECHK.TRANS64.TRYWAIT P0, [R0+URZ], R3 ;  /* 0x00000003000075a7 */ /* 0x0022a400080011ff */
[----:B--2---:R-:W-:Y:S05]  /*7e80*/  @!P0 NANOSLEEP.SYNCS 0x989680 ;  /* 0x009896800000895d */ /* 0x004fea0003900000 */
[----:B------:R-:W2:Y:S02]  /*7e90*/  @!P0 SYNCS.PHASECHK.TRANS64 P0, [R0+URZ], R3 ;  /* 0x00000003000085a7 */ /* 0x000ea400080010ff */
[----:B--2---:R-:W-:Y:S05]  /*7ea0*/  @!P0 BRA `(.L_x_158) ;  /* 0xfffffffc00f08947 */ /* 0x004fea000383ffff */
[----:B------:R-:W-:Y:S05]  /*7eb0*/  BRA `(.L_x_159) ;  /* 0xffffffb000c87947 */ /* 0x000fea000383ffff */
.L_x_59:
[----:B------:R-:W-:-:S07]  /*7ec0*/  MOV R0, UR5 ;  /* 0x0000000500007c02 */ /* 0x000fce0008000f00 */
.L_x_160:
[----:B-1----:R1:W2:Y:S02]  /*7ed0*/  SYNCS.PHASECHK.TRANS64.TRYWAIT P0, [R0+URZ], R3 ;  /* 0x00000003000075a7 */ /* 0x0022a400080011ff */
[----:B--2---:R-:W-:Y:S05]  /*7ee0*/  @!P0 NANOSLEEP.SYNCS 0x989680 ;  /* 0x009896800000895d */ /* 0x004fea0003900000 */
[----:B------:R-:W2:Y:S02]  /*7ef0*/  @!P0 SYNCS.PHASECHK.TRANS64 P0, [R0+URZ], R3 ;  /* 0x00000003000085a7 */ /* 0x000ea400080010ff */
[----:B--2---:R-:W-:Y:S05]  /*7f00*/  @!P0 BRA `(.L_x_160) ;  /* 0xfffffffc00f08947 */ /* 0x004fea000383ffff */
[----:B------:R-:W-:Y:S05]  /*7f10*/  BRA `(.L_x_161) ;  /* 0xffffffb000d47947 */ /* 0x000fea000383ffff */
.L_x_60:
[----:B------:R-:W-:-:S07]  /*7f20*/  MOV R0, UR5 ;  /* 0x0000000500007c02 */ /* 0x000fce0008000f00 */
.L_x_162:
[----:B-1----:R1:W2:Y:S02]  /*7f30*/  SYNCS.PHASECHK.TRANS64.TRYWAIT P0, [R0+URZ], R3 ;  /* 0x00000003000075a7 */ /* 0x0022a400080011ff */
[----:B--2---:R-:W-:Y:S05]  /*7f40*/  @!P0 NANOSLEEP.SYNCS 0x989680 ;  /* 0x009896800000895d */ /* 0x004fea0003900000 */
[----:B------:R-:W2:Y:S02]  /*7f50*/  @!P0 SYNCS.PHASECHK.TRANS64 P0, [R0+URZ], R3 ;  /* 0x00000003000085a7 */ /* 0x000ea400080010ff */
[----:B--2---:R-:W-:Y:S05]  /*7f60*/  @!P0 BRA `(.L_x_162) ;  /* 0xfffffffc00f08947 */ /* 0x004fea000383ffff */
[----:B------:R-:W-:Y:S05]  /*7f70*/  BRA `(.L_x_163) ;  /* 0xffffffb000e07947 */ /* 0x000fea000383ffff */
.L_x_61:
[----:B------:R-:W-:-:S07]  /*7f80*/  MOV R0, UR5 ;  /* 0x0000000500007c02 */ /* 0x000fce0008000f00 */
.L_x_164:
[----:B-1----:R1:W2:Y:S02]  /*7f90*/  SYNCS.PHASECHK.TRANS64.TRYWAIT P0, [R0+URZ], R3 ;  /* 0x00000003000075a7 */ /* 0x0022a400080011ff */
[----:B--2---:R-:W-:Y:S05]  /*7fa0*/  @!P0 NANOSLEEP.SYNCS 0x989680 ;  /* 0x009896800000895d */ /* 0x004fea0003900000 */
[----:B------:R-:W2:Y:S02]  /*7fb0*/  @!P0 SYNCS.PHASECHK.TRANS64 P0, [R0+URZ], R3 ;  /* 0x00000003000085a7 */ /* 0x000ea400080010ff */
[----:B--2---:R-:W-:Y:S05]  /*7fc0*/  @!P0 BRA `(.L_x_164) ;  /* 0xfffffffc00f08947 */ /* 0x004fea000383ffff */
[----:B------:R-:W-:Y:S05]  /*7fd0*/  BRA `(.L_x_165) ;  /* 0xffffffb000ec7947 */ /* 0x000fea000383ffff */
.L_x_62:
[----:B------:R-:W-:-:S07]  /*7fe0*/  MOV R0, UR5 ;  /* 0x0000000500007c02 */ /* 0x000fce0008000f00 */
.L_x_166:
[----:B-1----:R1:W2:Y:S02]  /*7ff0*/  SYNCS.PHASECHK.TRANS64.TRYWAIT P0, [R0+URZ], R3 ;  /* 0x00000003000075a7 */ /* 0x0022a400080011ff */
[----:B--2---:R-:W-:Y:S05]  /*8000*/  @!P0 NANOSLEEP.SYNCS 0x989680 ;  /* 0x009896800000895d */ /* 0x004fea0003900000 */
[----:B------:R-:W2:Y:S02]  /*8010*/  @!P0 SYNCS.PHASECHK.TRANS64 P0, [R0+URZ], R3 ;  /* 0x00000003000085a7 */ /* 0x000ea400080010ff */
[----:B--2---:R-:W-:Y:S05]  /*8020*/  @!P0 BRA `(.L_x_166) ;  /* 0xfffffffc00f08947 */ /* 0x004fea000383ffff */
[----:B------:R-:W-:Y:S05]  /*8030*/  BRA `(.L_x_167) ;  /* 0xffffffb000f87947 */ /* 0x000fea000383ffff */
.L_x_63:
[----:B------:R-:W-:-:S07]  /*8040*/  MOV R0, UR5 ;  /* 0x0000000500007c02 */ /* 0x000fce0008000f00 */
.L_x_168:
[----:B-1----:R1:W2:Y:S02]  /*8050*/  SYNCS.PHASECHK.TRANS64.TRYWAIT P0, [R0+URZ], R3 ;  /* 0x00000003000075a7 */ /* 0x0022a400080011ff */
[----:B--2---:R-:W-:Y:S05]  /*8060*/  @!P0 NANOSLEEP.SYNCS 0x989680 ;  /* 0x009896800000895d */ /* 0x004fea0003900000 */
[----:B------:R-:W2:Y:S02]  /*8070*/  @!P0 SYNCS.PHASECHK.TRANS64 P0, [R0+URZ], R3 ;  /* 0x00000003000085a7 */ /* 0x000ea400080010ff */
[----:B--2---:R-:W-:Y:S05]  /*8080*/  @!P0 BRA `(.L_x_168) ;  /* 0xfffffffc00f08947 */ /* 0x004fea000383ffff */
[----:B------:R-:W-:Y:S05]  /*8090*/  BRA `(.L_x_169) ;  /* 0xffffffb400047947 */ /* 0x000fea000383ffff */
.L_x_64:
[----:B------:R-:W-:-:S07]  /*80a0*/  MOV R0, UR5 ;  /* 0x0000000500007c02 */ /* 0x000fce0008000f00 */
.L_x_170:
[----:B-1----:R1:W2:Y:S02]  /*80b0*/  SYNCS.PHASECHK.TRANS64.TRYWAIT P0, [R0+URZ], R3 ;  /* 0x00000003000075a7 */ /* 0x0022a400080011ff */
[----:B--2---:R-:W-:Y:S05]  /*80c0*/  @!P0 NANOSLEEP.SYNCS 0x989680 ;  /* 0x009896800000895d */ /* 0x004fea0003900000 */
[----:B------:R-:W2:Y:S02]  /*80d0*/  @!P0 SYNCS.PHASECHK.TRANS64 P0, [R0+URZ], R3 ;  /* 0x00000003000085a7 */ /* 0x000ea400080010ff */
[----:B--2---:R-:W-:Y:S05]  /*80e0*/  @!P0 BRA `(.L_x_170) ;  /* 0xfffffffc00f08947 */ /* 0x004fea000383ffff */
[----:B------:R-:W-:Y:S05]  /*80f0*/  BRA `(.L_x_171) ;  /* 0xffffffb400107947 */ /* 0x000fea000383ffff */
.L_x_65:
[----:B------:R-:W-:-:S07]  /*8100*/  MOV R0, UR5 ;  /* 0x0000000500007c02 */ /* 0x000fce0008000f00 */
.L_x_172:
[----:B-1----:R1:W2:Y:S02]  /*8110*/  SYNCS.PHASECHK.TRANS64.TRYWAIT P0, [R0+URZ], R3 ;  /* 0x00000003000075a7 */ /* 0x0022a400080011ff */
[----:B--2---:R-:W-:Y:S05]  /*8120*/  @!P0 NANOSLEEP.SYNCS 0x989680 ;  /* 0x009896800000895d */ /* 0x004fea0003900000 */
[----:B------:R-:W2:Y:S02]  /*8130*/  @!P0 SYNCS.PHASECHK.TRANS64 P0, [R0+URZ], R3 ;  /* 0x00000003000085a7 */ /* 0x000ea400080010ff */
[----:B--2---:R-:W-:Y:S05]  /*8140*/  @!P0 BRA `(.L_x_172) ;  /* 0xfffffffc00f08947 */ /* 0x004fea000383ffff */
[----:B------:R-:W-:Y:S05]  /*8150*/  BRA `(.L_x_173) ;  /* 0xffffffb4001c7947 */ /* 0x000fea000383ffff */
.L_x_66:
[----:B------:R-:W-:-:S07]  /*8160*/  MOV R0, UR5 ;  /* 0x0000000500007c02 */ /* 0x000fce0008000f00 */
.L_x_174:
[----:B-1----:R1:W2:Y:S02]  /*8170*/  SYNCS.PHASECHK.TRANS64.TRYWAIT P0, [R0+URZ], R3 ;  /* 0x00000003000075a7 */ /* 0x0022a400080011ff */
[----:B--2---:R-:W-:Y:S05]  /*8180*/  @!P0 NANOSLEEP.SYNCS 0x989680 ;  /* 0x009896800000895d */ /* 0x004fea0003900000 */
[----:B------:R-:W2:Y:S02]  /*8190*/  @!P0 SYNCS.PHASECHK.TRANS64 P0, [R0+URZ], R3 ;  /* 0x00000003000085a7 */ /* 0x000ea400080010ff */
[----:B--2---:R-:W-:Y:S05]  /*81a0*/  @!P0 BRA `(.L_x_174) ;  /* 0xfffffffc00f08947 */ /* 0x004fea000383ffff */
[----:B------:R-:W-:Y:S05]  /*81b0*/  BRA `(.L_x_175) ;  /* 0xffffffb400287947 */ /* 0x000fea000383ffff */
.L_x_67:
[----:B------:R-:W-:-:S07]  /*81c0*/  MOV R0, UR5 ;  /* 0x0000000500007c02 */ /* 0x000fce0008000f00 */
.L_x_176:
[----:B-1----:R1:W2:Y:S02]  /*81d0*/  SYNCS.PHASECHK.TRANS64.TRYWAIT P0, [R0+URZ], R3 ;  /* 0x00000003000075a7 */ /* 0x0022a400080011ff */
[----:B--2---:R-:W-:Y:S05]  /*81e0*/  @!P0 NANOSLEEP.SYNCS 0x989680 ;  /* 0x009896800000895d */ /* 0x004fea0003900000 */
[----:B------:R-:W2:Y:S02]  /*81f0*/  @!P0 SYNCS.PHASECHK.TRANS64 P0, [R0+URZ], R3 ;  /* 0x00000003000085a7 */ /* 0x000ea400080010ff */
[----:B--2---:R-:W-:Y:S05]  /*8200*/  @!P0 BRA `(.L_x_176) ;  /* 0xfffffffc00f08947 */ /* 0x004fea000383ffff */
[----:B------:R-:W-:Y:S05]  /*8210*/  BRA `(.L_x_177) ;  /* 0xffffffb400347947 */ /* 0x000fea000383ffff */
.L_x_68:
[----:B------:R-:W-:-:S07]  /*8220*/  MOV R0, UR5 ;  /* 0x0000000500007c02 */ /* 0x000fce0008000f00 */
.L_x_178:
[----:B-1----:R1:W2:Y:S02]  /*8230*/  SYNCS.PHASECHK.TRANS64.TRYWAIT P0, [R0+URZ], R3 ;  /* 0x00000003000075a7 */ /* 0x0022a400080011ff */
[----:B--2---:R-:W-:Y:S05]  /*8240*/  @!P0 NANOSLEEP.SYNCS 0x989680 ;  /* 0x009896800000895d */ /* 0x004fea0003900000 */
[----:B------:R-:W2:Y:S02]  /*8250*/  @!P0 SYNCS.PHASECHK.TRANS64 P0, [R0+URZ], R3 ;  /* 0x00000003000085a7 */ /* 0x000ea400080010ff */
[----:B--2---:R-:W-:Y:S05]  /*8260*/  @!P0 BRA `(.L_x_178) ;  /* 0xfffffffc00f08947 */ /* 0x004fea000383ffff */
[----:B------:R-:W-:Y:S05]  /*8270*/  BRA `(.L_x_179) ;  /* 0xffffffb400407947 */ /* 0x000fea000383ffff */
.L_x_69:
[----:B------:R-:W-:-:S07]  /*8280*/  MOV R0, UR5 ;  /* 0x0000000500007c02 */ /* 0x000fce0008000f00 */
.L_x_180:
[----:B-1----:R1:W2:Y:S02]  /*8290*/  SYNCS.PHASECHK.TRANS64.TRYWAIT P0, [R0+URZ], R3 ;  /* 0x00000003000075a7 */ /* 0x0022a400080011ff */
[----:B--2---:R-:W-:Y:S05]  /*82a0*/  @!P0 NANOSLEEP.SYNCS 0x989680 ;  /* 0x009896800000895d */ /* 0x004fea0003900000 */
[----:B------:R-:W2:Y:S02]  /*82b0*/  @!P0 SYNCS.PHASECHK.TRANS64 P0, [R0+URZ], R3 ;  /* 0x00000003000085a7 */ /* 0x000ea400080010ff */
[----:B--2---:R-:W-:Y:S05]  /*82c0*/  @!P0 BRA `(.L_x_180) ;  /* 0xfffffffc00f08947 */ /* 0x004fea000383ffff */
[----:B------:R-:W-:Y:S05]  /*82d0*/  BRA `(.L_x_181) ;  /* 0xffffffb4004c7947 */ /* 0x000fea000383ffff */
.L_x_72:
[----:B--2---:R2:W3:Y:S02]  /*82e0*/  SYNCS.PHASECHK.TRANS64.TRYWAIT P0, [R2+URZ+0x230], R4 ;  /* 0x00023004020075a7 */ /* 0x0044e400080011ff */
[----:B---3--:R-:W-:Y:S05]  /*82f0*/  @!P0 NANOSLEEP.SYNCS 0x989680 ;  /* 0x009896800000895d */ /* 0x008fea0003900000 */
[----:B------:R-:W3:Y:S02]  /*8300*/  @!P0 SYNCS.PHASECHK.TRANS64 P0, [R2+URZ+0x230], R4 ;  /* 0x00023004020085a7 */ /* 0x000ee400080010ff */
[----:B---3--:R-:W-:Y:S05]  /*8310*/  @!P0 BRA `(.L_x_72) ;  /* 0xfffffffc00f08947 */ /* 0x008fea000383ffff */
[----:B------:R-:W-:Y:S05]  /*8320*/  BRA `(.L_x_182) ;  /* 0xffffffb400a87947 */ /* 0x000fea000383ffff */
.L_x_73:
[----:B------:R-:W-:-:S07]  /*8330*/  MOV R2, UR4 ;  /* 0x0000000400027c02 */ /* 0x000fce0008000f00 */
.L_x_183:
[----:B--2---:R2:W3:Y:S02]  /*8340*/  SYNCS.PHASECHK.TRANS64.TRYWAIT P0, [R2+URZ+0x1e0], R5 ;  /* 0x0001e005020075a7 */ /* 0x0044e400080011ff */
[----:B---3--:R-:W-:Y:S05]  /*8350*/  @!P0 NANOSLEEP.SYNCS 0x989680 ;  /* 0x009896800000895d */ /* 0x008fea0003900000 */
[----:B------:R-:W3:Y:S02]  /*8360*/  @!P0 SYNCS.PHASECHK.TRANS64 P0, [R2+URZ+0x1e0], R5 ;  /* 0x0001e005020085a7 */ /* 0x000ee400080010ff */
[----:B---3--:R-:W-:Y:S05]  /*8370*/  @!P0 BRA `(.L_x_183) ;  /* 0xfffffffc00f08947 */ /* 0x008fea000383ffff */
[----:B------:R-:W-:Y:S05]  /*8380*/  BRA `(.L_x_184) ;  /* 0xffffffb400b87947 */ /* 0x000fea000383ffff */
.L_x_74:
[----:B--2---:R2:W3:Y:S02]  /*8390*/  SYNCS.PHASECHK.TRANS64.TRYWAIT P1, [R2+URZ+0x1d0], R4 ;  /* 0x0001d004020075a7 */ /* 0x0044e400080211ff */
[----:B---3--:R-:W-:Y:S05]  /*83a0*/  @!P1 NANOSLEEP.SYNCS 0x989680 ;  /* 0x009896800000995d */ /* 0x008fea0003900000 */
[----:B------:R-:W3:Y:S02]  /*83b0*/  @!P1 SYNCS.PHASECHK.TRANS64 P1, [R2+URZ+0x1d0], R4 ;  /* 0x0001d004020095a7 */ /* 0x000ee400080210ff */
[----:B---3--:R-:W-:Y:S05]  /*83c0*/  @!P1 BRA `(.L_x_74) ;  /* 0xfffffffc00f09947 */ /* 0x008fea000383ffff */
[----:B------:R-:W-:Y:S05]  /*83d0*/  BRA `(.L_x_185) ;  /* 0xffffffb400e87947 */ /* 0x000fea000383ffff */
.L_x_77:
[----:B------:R-:W-:-:S07]  /*83e0*/  MOV R0, UR4 ;  /* 0x0000000400007c02 */ /* 0x000fce0008000f00 */
.L_x_186:
[----:B--2---:R2:W3:Y:S02]  /*83f0*/  SYNCS.PHASECHK.TRANS64.TRYWAIT P0, [R0+URZ+0x1e0], R2 ;  /* 0x0001e002000075a7 */ /* 0x0044e400080011ff */
[----:B---3--:R-:W-:Y:S05]  /*8400*/  @!P0 NANOSLEEP.SYNCS 0x989680 ;  /* 0x009896800000895d */ /* 0x008fea0003900000 */
[----:B------:R-:W3:Y:S02]  /*8410*/  @!P0 SYNCS.PHASECHK.TRANS64 P0, [R0+URZ+0x1e0], R2 ;  /* 0x0001e002000085a7 */ /* 0x000ee400080010ff */
[----:B---3--:R-:W-:Y:S05]  /*8420*/  @!P0 BRA `(.L_x_186) ;  /* 0xfffffffc00f08947 */ /* 0x008fea000383ffff */
[----:B------:R-:W-:Y:S05]  /*8430*/  BRA `(.L_x_76) ;  /* 0xffffffb8003c7947 */ /* 0x000fea000383ffff */
.L_x_84:
[----:B-1----:R1:W2:Y:S02]  /*8440*/  SYNCS.PHASECHK.TRANS64.TRYWAIT P1, [R0+URZ+0x1d0], R2 ;  /* 0x0001d002000075a7 */ /* 0x0022a400080211ff */
[----:B--2---:R-:W-:Y:S05]  /*8450*/  @!P1 NANOSLEEP.SYNCS 0x989680 ;  /* 0x009896800000995d */ /* 0x004fea0003900000 */
[----:B------:R-:W2:Y:S02]  /*8460*/  @!P1 SYNCS.PHASECHK.TRANS64 P1, [R0+URZ+0x1d0], R2 ;  /* 0x0001d002000095a7 */ /* 0x000ea400080210ff */
[----:B--2---:R-:W-:Y:S05]  /*8470*/  @!P1 BRA `(.L_x_84) ;  /* 0xfffffffc00f09947 */ /* 0x004fea000383ffff */
[----:B------:R-:W-:Y:S05]  /*8480*/  BRA `(.L_x_187) ;  /* 0xffffffbc00a07947 */ /* 0x000fea000383ffff */
.L_x_85:
[----:B------:R-:W-:-:S07]  /*8490*/  MOV R2, UR23 ;  /* 0x0000001700027c02 */ /* 0x000fce0008000f00 */
.L_x_188:
[----:B-1----:R1:W2:Y:S02]  /*84a0*/  SYNCS.PHASECHK.TRANS64.TRYWAIT P0, [R2+URZ+0x210], R0 ;  /* 0x00021000020075a7 */ /* 0x0022a400080011ff */
[----:B--2---:R-:W-:Y:S05]  /*84b0*/  @!P0 NANOSLEEP.SYNCS 0x989680 ;  /* 0x009896800000895d */ /* 0x004fea0003900000 */
[----:B------:R-:W2:Y:S02]  /*84c0*/  @!P0 SYNCS.PHASECHK.TRANS64 P0, [R2+URZ+0x210], R0 ;  /* 0x00021000020085a7 */ /* 0x000ea400080010ff */
[----:B--2---:R-:W-:Y:S05]  /*84d0*/  @!P0 BRA `(.L_x_188) ;  /* 0xfffffffc00f08947 */ /* 0x004fea000383ffff */
[----:B------:R-:W-:Y:S05]  /*84e0*/  BRA `(.L_x_189) ;  /* 0xffffffbc00f07947 */ /* 0x000fea000383ffff */
.L_x_88:
[----:B------:R-:W-:Y:S07]  /*84f0*/  MOV R0, UR5 ;  /* 0x0000000500007c02 */ /* 0x000fee0008000f00 */
.L_x_190:
[----:B-1----:R1:W2:Y:S02]  /*8500*/  SYNCS.PHASECHK.TRANS64.TRYWAIT P0, [R0+URZ], R2 ;  /* 0x00000002000075a7 */ /* 0x0022a400080011ff */
[----:B--2---:R-:W-:Y:S05]  /*8510*/  @!P0 NANOSLEEP.SYNCS 0x989680 ;  /* 0x009896800000895d */ /* 0x004fea0003900000 */
[----:B------:R-:W2:Y:S02]  /*8520*/  @!P0 SYNCS.PHASECHK.TRANS64 P0, [R0+URZ], R2 ;  /* 0x00000002000085a7 */ /* 0x000ea400080010ff */
[----:B--2---:R-:W-:Y:S05]  /*8530*/  @!P0 BRA `(.L_x_190) ;  /* 0xfffffffc00f08947 */ /* 0x004fea000383ffff */
[----:B------:R-:W-:Y:S05]  /*8540*/  BRA `(.L_x_87) ;  /* 0xffffffc0000c7947 */ /* 0x000fea000383ffff */
.L_x_91:
[----:B------:R-:W-:-:S07]  /*8550*/  MOV R0, UR4 ;  /* 0x0000000400007c02 */ /* 0x000fce0008000f00 */
.L_x_191:
[----:B--2---:R2:W4:Y:S02]  /*8560*/  SYNCS.PHASECHK.TRANS64.TRYWAIT P0, [R0+URZ], R2 ;  /* 0x00000002000075a7 */ /* 0x00452400080011ff */
[----:B----4-:R-:W-:Y:S05]  /*8570*/  @!P0 NANOSLEEP.SYNCS 0x989680 ;  /* 0x009896800000895d */ /* 0x010fea0003900000 */
[----:B------:R-:W4:Y:S02]  /*8580*/  @!P0 SYNCS.PHASECHK.TRANS64 P0, [R0+URZ], R2 ;  /* 0x00000002000085a7 */ /* 0x000f2400080010ff */
[----:B----4-:R-:W-:Y:S05]  /*8590*/  @!P0 BRA `(.L_x_191) ;  /* 0xfffffffc00f08947 */ /* 0x010fea000383ffff */
[----:B------:R-:W-:Y:S05]  /*85a0*/  BRA `(.L_x_192) ;  /* 0xffffffc000c07947 */ /* 0x000fea000383ffff */
.L_x_92:
[----:B------:R-:W-:-:S07]  /*85b0*/  MOV R0, UR5 ;  /* 0x0000000500007c02 */ /* 0x000fce0008000f00 */
.L_x_193:
[----:B-1----:R1:W2:Y:S02]  /*85c0*/  SYNCS.PHASECHK.TRANS64.TRYWAIT P0, [R0+URZ], R3 ;  /* 0x00000003000075a7 */ /* 0x0022a400080011ff */
[----:B--2---:R-:W-:Y:S05]  /*85d0*/  @!P0 NANOSLEEP.SYNCS 0x989680 ;  /* 0x009896800000895d */ /* 0x004fea0003900000 */
[----:B------:R-:W2:Y:S02]  /*85e0*/  @!P0 SYNCS.PHASECHK.TRANS64 P0, [R0+URZ], R3 ;  /* 0x00000003000085a7 */ /* 0x000ea400080010ff */
[----:B--2---:R-:W-:Y:S05]  /*85f0*/  @!P0 BRA `(.L_x_193) ;  /* 0xfffffffc00f08947 */ /* 0x004fea000383ffff */
[----:B------:R-:W-:Y:S05]  /*8600*/  BRA `(.L_x_194) ;  /* 0xffffffc000cc7947 */ /* 0x000fea000383ffff */
.L_x_93:
[----:B------:R-:W-:-:S07]  /*8610*/  MOV R0, UR5 ;  /* 0x0000000500007c02 */ /* 0x000fce0008000f00 */
.L_x_195:
[----:B-1----:R1:W2:Y:S02]  /*8620*/  SYNCS.PHASECHK.TRANS64.TRYWAIT P0, [R0+URZ], R3 ;  /* 0x00000003000075a7 */ /* 0x0022a400080011ff */
[----:B--2---:R-:W-:Y:S05]  /*8630*/  @!P0 NANOSLEEP.SYNCS 0x989680 ;  /* 0x009896800000895d */ /* 0x004fea0003900000 */
[----:B------:R-:W2:Y:S02]  /*8640*/  @!P0 SYNCS.PHASECHK.TRANS64 P0, [R0+URZ], R3 ;  /* 0x00000003000085a7 */ /* 0x000ea400080010ff */
[----:B--2---:R-:W-:Y:S05]  /*8650*/  @!P0 BRA `(.L_x_195) ;  /* 0xfffffffc00f08947 */ /* 0x004fea000383ffff */
[----:B------:R-:W-:Y:S05]  /*8660*/  BRA `(.L_x_196) ;  /* 0xffffffc000d87947 */ /* 0x000fea000383ffff */
.L_x_94:
[----:B-1----:R-:W-:-:S07]  /*8670*/  MOV R0, UR4 ;  /* 0x0000000400007c02 */ /* 0x002fce0008000f00 */
.L_x_197:
[----:B-1----:R1:W2:Y:S02]  /*8680*/  SYNCS.PHASECHK.TRANS64.TRYWAIT P0, [R0+URZ], R2 ;  /* 0x00000002000075a7 */ /* 0x0022a400080011ff */
[----:B--2---:R-:W-:Y:S05]  /*8690*/  @!P0 NANOSLEEP.SYNCS 0x989680 ;  /* 0x009896800000895d */ /* 0x004fea0003900000 */
[----:B------:R-:W2:Y:S02]  /*86a0*/  @!P0 SYNCS.PHASECHK.TRANS64 P0, [R0+URZ], R2 ;  /* 0x00000002000085a7 */ /* 0x000ea400080010ff */
[----:B--2---:R-:W-:Y:S05]  /*86b0*/  @!P0 BRA `(.L_x_197) ;  /* 0xfffffffc00f08947 */ /* 0x004fea000383ffff */
[----:B------:R-:W-:Y:S05]  /*86c0*/  BRA `(.L_x_198) ;  /* 0xffffffc000e47947 */ /* 0x000fea000383ffff */
.L_x_99:
[----:B--2---:R2:W3:Y:S02]  /*86d0*/  SYNCS.PHASECHK.TRANS64.TRYWAIT P0, [R3+URZ+0x1d0], R0 ;  /* 0x0001d000030075a7 */ /* 0x0044e400080011ff */
[----:B---3--:R-:W-:Y:S05]  /*86e0*/  @!P0 NANOSLEEP.SYNCS 0x989680 ;  /* 0x009896800000895d */ /* 0x008fea0003900000 */
[----:B------:R-:W3:Y:S02]  /*86f0*/  @!P0 SYNCS.PHASECHK.TRANS64 P0, [R3+URZ+0x1d0], R0 ;  /* 0x0001d000030085a7 */ /* 0x000ee400080010ff */
[----:B---3--:R-:W-:Y:S05]  /*8700*/  @!P0 BRA `(.L_x_99) ;  /* 0xfffffffc00f08947 */ /* 0x008fea000383ffff */
[----:B------:R-:W-:Y:S05]  /*8710*/  BRA `(.L_x_199) ;  /* 0xffffffc8000c7947 */ /* 0x000fea000383ffff */
.L_x_102:
[----:B--2---:R-:W-:Y:S07]  /*8720*/  MOV R0, UR17 ;  /* 0x0000001100007c02 */ /* 0x004fee0008000f00 */
.L_x_200:
[----:B--2---:R2:W3:Y:S02]  /*8730*/  SYNCS.PHASECHK.TRANS64.TRYWAIT P1, [R0+URZ+0x1c8], R3 ;  /* 0x0001c803000075a7 */ /* 0x0044e400080211ff */
[----:B---3--:R-:W-:Y:S05]  /*8740*/  @!P1 NANOSLEEP.SYNCS 0x989680 ;  /* 0x009896800000995d */ /* 0x008fea0003900000 */
[----:B------:R-:W3:Y:S02]  /*8750*/  @!P1 SYNCS.PHASECHK.TRANS64 P1, [R0+URZ+0x1c8], R3 ;  /* 0x0001c803000095a7 */ /* 0x000ee400080210ff */
[----:B---3--:R-:W-:Y:S05]  /*8760*/  @!P1 BRA `(.L_x_200) ;  /* 0xfffffffc00f09947 */ /* 0x008fea000383ffff */
[----:B------:R-:W-:Y:S05]  /*8770*/  BRA `(.L_x_101) ;  /* 0xffffffcc00807947 */ /* 0x000fea000383ffff */
.L_x_105:
[----:B--2---:R-:W-:Y:S07]  /*8780*/  MOV R0, UR17 ;  /* 0x0000001100007c02 */ /* 0x004fee0008000f00 */
.L_x_201:
[----:B--2---:R2:W3:Y:S02]  /*8790*/  SYNCS.PHASECHK.TRANS64.TRYWAIT P0, [R0+URZ+0x1b8], R2 ;  /* 0x0001b802000075a7 */ /* 0x0044e400080011ff */
[----:B---3--:R-:W-:Y:S05]  /*87a0*/  @!P0 NANOSLEEP.SYNCS 0x989680 ;  /* 0x009896800000895d */ /* 0x008fea0003900000 */
[----:B------:R-:W3:Y:S02]  /*87b0*/  @!P0 SYNCS.PHASECHK.TRANS64 P0, [R0+URZ+0x1b8], R2 ;  /* 0x0001b802000085a7 */ /* 0x000ee400080010ff */
[----:B---3--:R-:W-:Y:S05]  /*87c0*/  @!P0 BRA `(.L_x_201) ;  /* 0xfffffffc00f08947 */ /* 0x008fea000383ffff */
[----:B------:R-:W-:Y:S05]  /*87d0*/  BRA `(.L_x_202) ;  /* 0xffffffcc00d47947 */ /* 0x000fea000383ffff */
.L_x_108:
[----:B---3--:R3:W1:Y:S02]  /*87e0*/  SYNCS.PHASECHK.TRANS64.TRYWAIT P0, [R3+URZ+0x1d0], R0 ;  /* 0x0001d000030075a7 */ /* 0x00866400080011ff */
[----:B-1----:R-:W-:Y:S05]  /*87f0*/  @!P0 NANOSLEEP.SYNCS 0x989680 ;  /* 0x009896800000895d */ /* 0x002fea0003900000 */
[----:B------:R-:W1:Y:S02]  /*8800*/  @!P0 SYNCS.PHASECHK.TRANS64 P0, [R3+URZ+0x1d0], R0 ;  /* 0x0001d000030085a7 */ /* 0x000e6400080010ff */
[----:B-1----:R-:W-:Y:S05]  /*8810*/  @!P0 BRA `(.L_x_108) ;  /* 0xfffffffc00f08947 */ /* 0x002fea000383ffff */
[----:B------:R-:W-:Y:S05]  /*8820*/  BRA `(.L_x_203) ;  /* 0xffffffd400207947 */ /* 0x000fea000383ffff */
.L_x_119:
[----:B-1----:R-:W-:Y:S04]  /*8830*/  MOV R0, UR44 ;  /* 0x0000002c00007c02 */ /* 0x002fe80008000f00 */
[----:B------:R1:W2:Y:S03]  /*8840*/  SYNCS.PHASECHK.TRANS64.TRYWAIT P1, [R0+URZ+0x1b0], R4 ;  /* 0x0001b004000075a7 */ /* 0x0002a600080211ff */
[----:B--2---:R-:W-:Y:S05]  /*8850*/  @!P1 NANOSLEEP.SYNCS 0x989680 ;  /* 0x009896800000995d */ /* 0x004fea0003900000 */
[----:B------:R-:W2:Y:S02]  /*8860*/  @!P1 SYNCS.PHASECHK.TRANS64 P1, [R0+URZ+0x1b0], R4 ;  /* 0x0001b004000095a7 */ /* 0x000ea400080210ff */
[----:B--2---:R-:W-:Y:S05]  /*8870*/  @!P1 BRA `(.L_x_119) ;  /* 0xfffffffc00ec9947 */ /* 0x004fea000383ffff */
[----:B------:R-:W-:Y:S05]  /*8880*/  BRA `(.L_x_118) ;  /* 0xffffffe000707947 */ /* 0x000fea000383ffff */
.L_x_121:
[----:B------:R1:W1:Y:S02]  /*8890*/  SYNCS.PHASECHK.TRANS64.TRYWAIT P1, [R22+URZ+0x1f0], R3 ;  /* 0x0001f003160075a7 */ /* 0x00026400080211ff */
[----:B-1----:R-:W-:Y:S05]  /*88a0*/  @!P1 NANOSLEEP.SYNCS 0x989680 ;  /* 0x009896800000995d */ /* 0x002fea0003900000 */
[----:B------:R-:W1:Y:S02]  /*88b0*/  @!P1 SYNCS.PHASECHK.TRANS64 P1, [R22+URZ+0x1f0], R3 ;  /* 0x0001f003160095a7 */ /* 0x000e6400080210ff */
[----:B-1----:R-:W-:Y:S05]  /*88c0*/  @!P1 BRA `(.L_x_121) ;  /* 0xfffffffc00f09947 */ /* 0x002fea000383ffff */
[----:B------:R-:W-:Y:S05]  /*88d0*/  BRA `(.L_x_120) ;  /* 0xffffffe000ac7947 */ /* 0x000fea000383ffff */
        .weak           $__internal_0_$__cuda_sm10x_tcgen05_guardrail_trap_col_being_dealloced_not_returned_by_alloc
        .type           $__internal_0_$__cuda_sm10x_tcgen05_guardrail_trap_col_being_dealloced_not_returned_by_alloc,@function
        .size           $__internal_0_$__cuda_sm10x_tcgen05_guardrail_trap_col_being_dealloced_not_returned_by_alloc,($__internal_1_$__cuda_sm10x_tcgen05_guardrail_trap_phase_invalid_during_alloc - $__internal_0_$__cuda_sm10x_tcgen05_guardrail_trap_col_being_dealloced_not_returned_by_alloc)
$__internal_0_$__cuda_sm10x_tcgen05_guardrail_trap_col_being_dealloced_not_returned_by_alloc:
[----:B------:R-:W-:Y:S05]  /*88e0*/  BPT.TRAP 0x1 ;  /* 0x000000040000795c */ /* 0x000fea0000300000 */
[----:B------:R-:W-:-:S04]  /*88f0*/  HFMA2 R3, -RZ, RZ, 0, 0 ;  /* 0x00000000ff037431 */ /* 0x000fc800000001ff */
[----:B------:R-:W-:Y:S05]  /*8900*/  RET.REL.NODEC R2 `(_ZN7cutlass13device_kernelINS_4gemm6kernel13GemmUniversalIN4cute5tupleIJiiiiEEENS1_10collective13CollectiveMmaINS1_35MainloopSm100TmaUmmaWarpSpecializedILi27ELi2ELi4ENS5_IJNS4_1CILi4EEENSA_ILi1EEESC_EEEEENS5_IJNSA_ILi64EEESF_SF_EEENS_12float_e4m3_tENS5_IJlSC_lEEESH_SI_NS4_8TiledMMAINS4_8MMA_AtomIJNS4_10MMA_TraitsINS4_19SM100_MMA_F8F6F4_SSEJSH_SH_fSF_SF_NS4_17integral_constantINS4_4UMMA5MajorELSP_0EEESQ_NSN_INSO_7ScaleInELSR_0EEESS_EEEEEENS4_6LayoutINS5_IJSC_SC_SC_EEENS5_IJNSA_ILi0EEESX_SX_EEEEENS5_IJNS4_10UnderscoreES10_S10_EEEEENS4_13SM90_TMA_LOADENS4_14ComposedLayoutINS4_7SwizzleILi2ELi4ELi3EEENS4_18smem_ptr_flag_bitsILi8EEENSV_INS5_IJNSA_ILi8EEESF_EEENS5_IJSF_SC_EEEEEEEvNS4_8identityENS4_23SM90_TMA_LOAD_MULTICASTES1D_vS1E_EENS_8epilogue10collective18CollectiveEpilogueINS1H_23Sm100TmaWarpSpecializedILi1ELi1ELi32ELb0ELb0EEEJSG_NS5_IJNSV_ISF_SC_EES1M_EEESH_SI_SH_SI_NS1H_6fusion15FusionCallbacksIS1L_NS1O_17LinearCombinationISH_fSH_fLNS_15FloatRoundStyleE2EEESG_S1N_JEEENS4_5SM1004TMEM4LOAD26SM100_TMEM_LOAD_16dp32b32xES13_S1D_NS4_39AutoVectorizingCopyWithAssumedAlignmentILi128EEENS4_14SM90_TMA_STOREES1D_S1Z_S1Z_EEEvvEEEEvNT_6ParamsE) ;  /* 0xffffff7402bc7950 */ /* 0x000fea0003c3ffff */
        .weak           $__internal_1_$__cuda_sm10x_tcgen05_guardrail_trap_phase_invalid_during_alloc
        .type           $__internal_1_$__cuda_sm10x_tcgen05_guardrail_trap_phase_invalid_during_alloc,@function
        .size           $__internal_1_$__cuda_sm10x_tcgen05_guardrail_trap_phase_invalid_during_alloc,($__internal_2_$__cuda_sm10x_tcgen05_guardrail_trap_unallocated_columns_being_dealloced - $__internal_1_$__cuda_sm10x_tcgen05_guardrail_trap_phase_invalid_during_alloc)
$__internal_1_$__cuda_sm10x_tcgen05_guardrail_trap_phase_invalid_during_alloc:
[----:B------:R-:W-:Y:S05]  /*8910*/  BPT.TRAP 0x1 ;  /* 0x000000040000795c */ /* 0x000fea0000300000 */
[----:B------:R-:W-:-:S04]  /*8920*/  MOV R5, 0x0 ;  /* 0x0000000000057802 */ /* 0x000fc80000000f00 */
[----:B------:R-:W-:Y:S05]  /*8930*/  RET.REL.NODEC R4 `(_ZN7cutlass13device_kernelINS_4gemm6kernel13GemmUniversalIN4cute5tupleIJiiiiEEENS1_10collective13CollectiveMmaINS1_35MainloopSm100TmaUmmaWarpSpecializedILi27ELi2ELi4ENS5_IJNS4_1CILi4EEENSA_ILi1EEESC_EEEEENS5_IJNSA_ILi64EEESF_SF_EEENS_12float_e4m3_tENS5_IJlSC_lEEESH_SI_NS4_8TiledMMAINS4_8MMA_AtomIJNS4_10MMA_TraitsINS4_19SM100_MMA_F8F6F4_SSEJSH_SH_fSF_SF_NS4_17integral_constantINS4_4UMMA5MajorELSP_0EEESQ_NSN_INSO_7ScaleInELSR_0EEESS_EEEEEENS4_6LayoutINS5_IJSC_SC_SC_EEENS5_IJNSA_ILi0EEESX_SX_EEEEENS5_IJNS4_10UnderscoreES10_S10_EEEEENS4_13SM90_TMA_LOADENS4_14ComposedLayoutINS4_7SwizzleILi2ELi4ELi3EEENS4_18smem_ptr_flag_bitsILi8EEENSV_INS5_IJNSA_ILi8EEESF_EEENS5_IJSF_SC_EEEEEEEvNS4_8identityENS4_23SM90_TMA_LOAD_MULTICASTES1D_vS1E_EENS_8epilogue10collective18CollectiveEpilogueINS1H_23Sm100TmaWarpSpecializedILi1ELi1ELi32ELb0ELb0EEEJSG_NS5_IJNSV_ISF_SC_EES1M_EEESH_SI_SH_SI_NS1H_6fusion15FusionCallbacksIS1L_NS1O_17LinearCombinationISH_fSH_fLNS_15FloatRoundStyleE2EEESG_S1N_JEEENS4_5SM1004TMEM4LOAD26SM100_TMEM_LOAD_16dp32b32xES13_S1D_NS4_39AutoVectorizingCopyWithAssumedAlignmentILi128EEENS4_14SM90_TMA_STOREES1D_S1Z_S1Z_EEEvvEEEEvNT_6ParamsE) ;  /* 0xffffff7404b07950 */ /* 0x000fea0003c3ffff */
        .weak           $__internal_2_$__cuda_sm10x_tcgen05_guardrail_trap_unallocated_columns_being_dealloced
        .type           $__internal_2_$__cuda_sm10x_tcgen05_guardrail_trap_unallocated_columns_being_dealloced,@function
        .size           $__internal_2_$__cuda_sm10x_tcgen05_guardrail_trap_unallocated_columns_being_dealloced,(.L_x_205 - $__internal_2_$__cuda_sm10x_tcgen05_guardrail_trap_unallocated_columns_being_dealloced)
$__internal_2_$__cuda_sm10x_tcgen05_guardrail_trap_unallocated_columns_being_dealloced:
[----:B------:R-:W-:Y:S05]  /*8940*/  BPT.TRAP 0x1 ;  /* 0x000000040000795c */ /* 0x000fea0000300000 */
[----:B------:R-:W-:-:S04]  /*8950*/  HFMA2 R3, -RZ, RZ, 0, 0 ;  /* 0x00000000ff037431 */ /* 0x000fc800000001ff */
[----:B------:R-:W-:Y:S05]  /*8960*/  RET.REL.NODEC R2 `(_ZN7cutlass13device_kernelINS_4gemm6kernel13GemmUniversalIN4cute5tupleIJiiiiEEENS1_10collective13CollectiveMmaINS1_35MainloopSm100TmaUmmaWarpSpecializedILi27ELi2ELi4ENS5_IJNS4_1CILi4EEENSA_ILi1EEESC_EEEEENS5_IJNSA_ILi64EEESF_SF_EEENS_12float_e4m3_tENS5_IJlSC_lEEESH_SI_NS4_8TiledMMAINS4_8MMA_AtomIJNS4_10MMA_TraitsINS4_19SM100_MMA_F8F6F4_SSEJSH_SH_fSF_SF_NS4_17integral_constantINS4_4UMMA5MajorELSP_0EEESQ_NSN_INSO_7ScaleInELSR_0EEESS_EEEEEENS4_6LayoutINS5_IJSC_SC_SC_EEENS5_IJNSA_ILi0EEESX_SX_EEEEENS5_IJNS4_10UnderscoreES10_S10_EEEEENS4_13SM90_TMA_LOADENS4_14ComposedLayoutINS4_7SwizzleILi2ELi4ELi3EEENS4_18smem_ptr_flag_bitsILi8EEENSV_INS5_IJNSA_ILi8EEESF_EEENS5_IJSF_SC_EEEEEEEvNS4_8identityENS4_23SM90_TMA_LOAD_MULTICASTES1D_vS1E_EENS_8epilogue10collective18CollectiveEpilogueINS1H_23Sm100TmaWarpSpecializedILi1ELi1ELi32ELb0ELb0EEEJSG_NS5_IJNSV_ISF_SC_EES1M_EEESH_SI_SH_SI_NS1H_6fusion15FusionCallbacksIS1L_NS1O_17LinearCombinationISH_fSH_fLNS_15FloatRoundStyleE2EEESG_S1N_JEEENS4_5SM1004TMEM4LOAD26SM100_TMEM_LOAD_16dp32b32xES13_S1D_NS4_39AutoVectorizingCopyWithAssumedAlignmentILi128EEENS4_14SM90_TMA_STOREES1D_S1Z_S1Z_EEEvvEEEEvNT_6ParamsE) ;  /* 0xffffff7402a47950 */ /* 0x000fea0003c3ffff */
.L_x_204:
[----:B------:R-:W-:-:S00]  /*8970*/  BRA `(.L_x_204) ;  /* 0xfffffffc00fc7947 */ /* 0x000fc0000383ffff */
[----:B------:R-:W-:-:S00]  /*8980*/  NOP ;  /* 0x0000000000007918 */ /* 0x000fc00000000000 */
[----:B------:R-:W-:-:S00]  /*8990*/  NOP ;  /* 0x0000000000007918 */ /* 0x000fc00000000000 */
[----:B------:R-:W-:-:S00]  /*89a0*/  NOP ;  /* 0x0000000000007918 */ /* 0x000fc00000000000 */
[----:B------:R-:W-:-:S00]  /*89b0*/  NOP ;  /* 0x0000000000007918 */ /* 0x000fc00000000000 */
[----:B------:R-:W-:-:S00]  /*89c0*/  NOP ;  /* 0x0000000000007918 */ /* 0x000fc00000000000 */
[----:B------:R-:W-:-:S00]  /*89d0*/  NOP ;  /* 0x0000000000007918 */ /* 0x000fc00000000000 */
[----:B------:R-:W-:-:S00]  /*89e0*/  NOP ;  /* 0x0000000000007918 */ /* 0x000fc00000000000 */
[----:B------:R-:W-:-:S00]  /*89f0*/  NOP ;  /* 0x0000000000007918 */ /* 0x000fc00000000000 */
.L_x_205:


//--------------------- .nv.global.init           --------------------------
	.section	.nv.global.init,"aw",@progbits
.nv.global.init:
	.type		$str$27,@object
	.size		$str$27,($str$28 - $str$27)
$str$27:
        /*0000*/ 	.byte	0x28, 0x61, 0x64, 0x64, 0x72, 0x65, 0x73, 0x73, 0x20, 0x26, 0x20, 0x6d, 0x61, 0x73, 0x6b, 0x29
        /*0010*/ 	.byte	0x20, 0x3d, 0x3d, 0x20, 0x30, 0x00
	.type		$str$28,@object
	.size		$str$28,($str$26 - $str$28)
$str$28:
        /*0016*/ 	.byte	0x2f, 0x74, 0x6d, 0x70, 0x2f, 0x63, 0x75, 0x74, 0x6c, 0x61, 0x73, 0x73, 0x5f, 0x73, 0x77, 0x65
        /*0026*/ 	.byte	0x65, 0x70, 0x5f, 0x73, 0x72, 0x63, 0x2f, 0x69, 0x6e, 0x63, 0x6c, 0x75, 0x64, 0x65, 0x2f, 0x63
        /*0036*/ 	.byte	0x75, 0x74, 0x65, 0x2f, 0x70, 0x6f, 0x69, 0x6e, 0x74, 0x65, 0x72, 0x5f, 0x66, 0x6c, 0x61, 0x67
        /*0046*/ 	.byte	0x67, 0x65, 0x64, 0x2e, 0x68, 0x70, 0x70, 0x00
	.type		$str$26,@object
	.size		$str$26,($str$25 - $str$26)
$str$26:
        /*004e*/ 	.byte	0x2f, 0x74, 0x6d, 0x70, 0x2f, 0x63, 0x75, 0x74, 0x6c, 0x61, 0x73, 0x73, 0x5f, 0x73, 0x77, 0x65
        /*005e*/ 	.byte	0x65, 0x70, 0x5f, 0x73, 0x72, 0x63, 0x2f, 0x69, 0x6e, 0x63, 0x6c, 0x75, 0x64, 0x65, 0x2f, 0x63
        /*006e*/ 	.byte	0x75, 0x74, 0x65, 0x2f, 0x61, 0x74, 0x6f, 0x6d, 0x2f, 0x63, 0x6f, 0x70, 0x79, 0x5f, 0x74, 0x72
        /*007e*/ 	.byte	0x61, 0x69, 0x74, 0x73, 0x5f, 0x73, 0x6d, 0x31, 0x30, 0x30, 0x2e, 0x68, 0x70, 0x70, 0x00
	.type		$str$25,@object
	.size		$str$25,(__unnamed_1 - $str$25)
$str$25:
        /*008d*/ 	.byte	0x28, 0x28, 0x75, 0x69, 0x6e, 0x74, 0x33, 0x32, 0x5f, 0x74, 0x28, 0x74, 0x68, 0x72, 0x65, 0x61
        /*009d*/ 	.byte	0x64, 0x49, 0x64, 0x78, 0x2e, 0x78, 0x29, 0x20, 0x2f, 0x20, 0x33, 0x32, 0x29, 0x20, 0x25, 0x20
        /*00ad*/ 	.byte	0x34, 0x29, 0x20, 0x3d, 0x3d, 0x20, 0x28, 0x28, 0x28, 0x74, 0x6d, 0x65, 0x6d, 0x5f, 0x61, 0x64
        /*00bd*/ 	.byte	0x64, 0x72, 0x20, 0x3e, 0x3e, 0x20, 0x31, 0x36, 0x29, 0x20, 0x2f, 0x20, 0x33, 0x32, 0x29, 0x20
        /*00cd*/ 	.byte	0x25, 0x20, 0x34, 0x29, 0x00
	.type		__unnamed_1,@object
	.size		__unnamed_1,(__unnamed_2 - __unnamed_1)
__unnamed_1:
        /*00d2*/ 	.byte	0x61, 0x75, 0x74, 0x6f, 0x20, 0x63, 0x75, 0x74, 0x65, 0x3a, 0x3a, 0x61, 0x73, 0x5f, 0x70, 0x6f
        /* <DEDUP_REMOVED lines=24> */
        /*0262*/ 	.byte	0x3c, 0x34, 0x30, 0x39, 0x36, 0x3e, 0x3e, 0x3e, 0x3e, 0x5d, 0x00
	.type		__unnamed_2,@object
	.size		__unnamed_2,(.L_2 - __unnamed_2)
__unnamed_2:
        /* <DEDUP_REMOVED lines=40> */
        /*04ed*/ 	.byte	0x74, 0x65, 0x3a, 0x3a, 0x43, 0x3c, 0x30, 0x3e, 0x3e, 0x3e, 0x3e, 0x5d, 0x00
.L_2:


//--------------------- .nv.shared._ZN7cutlass13device_kernelINS_4gemm6kernel13GemmUniversalIN4cute5tupleIJiiiiEEENS1_10collective13CollectiveMmaINS1_35MainloopSm100TmaUmmaWarpSpecializedILi27ELi2ELi4ENS5_IJNS4_1CILi4EEENSA_ILi1EEESC_EEEEENS5_IJNSA_ILi64EEESF_SF_EEENS_12float_e4m3_tENS5_IJlSC_lEEESH_SI_NS4_8TiledMMAINS4_8MMA_AtomIJNS4_10MMA_TraitsINS4_19SM100_MMA_F8F6F4_SSEJSH_SH_fSF_SF_NS4_17integral_constantINS4_4UMMA5MajorELSP_0EEESQ_NSN_INSO_7ScaleInELSR_0EEESS_EEEEEENS4_6LayoutINS5_IJSC_SC_SC_EEENS5_IJNSA_ILi0EEESX_SX_EEEEENS5_IJNS4_10UnderscoreES10_S10_EEEEENS4_13SM90_TMA_LOADENS4_14ComposedLayoutINS4_7SwizzleILi2ELi4ELi3EEENS4_18smem_ptr_flag_bitsILi8EEENSV_INS5_IJNSA_ILi8EEESF_EEENS5_IJSF_SC_EEEEEEEvNS4_8identityENS4_23SM90_TMA_LOAD_MULTICASTES1D_vS1E_EENS_8epilogue10collective18CollectiveEpilogueINS1H_23Sm100TmaWarpSpecializedILi1ELi1ELi32ELb0ELb0EEEJSG_NS5_IJNSV_ISF_SC_EES1M_EEESH_SI_SH_SI_NS1H_6fusion15FusionCallbacksIS1L_NS1O_17LinearCombinationISH_fSH_fLNS_15FloatRoundStyleE2EEESG_S1N_JEEENS4_5SM1004TMEM4LOAD26SM100_TMEM_LOAD_16dp32b32xES13_S1D_NS4_39AutoVectorizingCopyWithAssumedAlignmentILi128EEENS4_14SM90_TMA_STOREES1D_S1Z_S1Z_EEEvvEEEEvNT_6ParamsE --------------------------
	.section	.nv.shared._ZN7cutlass13device_kernelINS_4gemm6kernel13GemmUniversalIN4cute5tupleIJiiiiEEENS1_10collective13CollectiveMmaINS1_35MainloopSm100TmaUmmaWarpSpecializedILi27ELi2ELi4ENS5_IJNS4_1CILi4EEENSA_ILi1EEESC_EEEEENS5_IJNSA_ILi64EEESF_SF_EEENS_12float_e4m3_tENS5_IJlSC_lEEESH_SI_NS4_8TiledMMAINS4_8MMA_AtomIJNS4_10MMA_TraitsINS4_19SM100_MMA_F8F6F4_SSEJSH_SH_fSF_SF_NS4_17integral_constantINS4_4UMMA5MajorELSP_0EEESQ_NSN_INSO_7ScaleInELSR_0EEESS_EEEEEENS4_6LayoutINS5_IJSC_SC_SC_EEENS5_IJNSA_ILi0EEESX_SX_EEEEENS5_IJNS4_10UnderscoreES10_S10_EEEEENS4_13SM90_TMA_LOADENS4_14ComposedLayoutINS4_7SwizzleILi2ELi4ELi3EEENS4_18smem_ptr_flag_bitsILi8EEENSV_INS5_IJNSA_ILi8EEESF_EEENS5_IJSF_SC_EEEEEEEvNS4_8identityENS4_23SM90_TMA_LOAD_MULTICASTES1D_vS1E_EENS_8epilogue10collective18CollectiveEpilogueINS1H_23Sm100TmaWarpSpecializedILi1ELi1ELi32ELb0ELb0EEEJSG_NS5_IJNSV_ISF_SC_EES1M_EEESH_SI_SH_SI_NS1H_6fusion15FusionCallbacksIS1L_NS1O_17LinearCombinationISH_fSH_fLNS_15FloatRoundStyleE2EEESG_S1N_JEEENS4_5SM1004TMEM4LOAD26SM100_TMEM_LOAD_16dp32b32xES13_S1D_NS4_39AutoVectorizingCopyWithAssumedAlignmentILi128EEENS4_14SM90_TMA_STOREES1D_S1Z_S1Z_EEEvvEEEEvNT_6ParamsE,"aw",@nobits
	.sectionflags	@""
	.align	16
	.zero		1024


//--------------------- .nv.shared.reserved.0     --------------------------
	.section	.nv.shared.reserved.0,"aw",@nobits
	.weak		__nv_reservedSMEM_offset_0_alias
	.size		__nv_reservedSMEM_offset_0_alias, 0, 64
	.other		__nv_reservedSMEM_offset_0_alias,@"STO_CUDA_RESERVED_SHARED STV_DEFAULT"
__nv_reservedSMEM_offset_0_alias:
	.zero		0
.nv.shared.reserved.0:
	.zero		64
	.weak		__nv_reservedSMEM_tcgen05_partition
	.type		__nv_reservedSMEM_tcgen05_partition,@object
	.size		__nv_reservedSMEM_tcgen05_partition,(.L_0 - __nv_reservedSMEM_tcgen05_partition)
__nv_reservedSMEM_tcgen05_partition:
	.zero		32
.L_0:


//--------------------- .nv.global                --------------------------
	.section	.nv.global,"aw",@nobits
.nv.global:
	.type		_ZN40_INTERNAL_fe433ac8_4_k_cu_238c1c8c_308094cute1_E,@object
	.size		_ZN40_INTERNAL_fe433ac8_4_k_cu_238c1c8c_308094cute1_E,(_ZN40_INTERNAL_fe433ac8_4_k_cu_238c1c8c_308094cuda3std3__45__cpo6cbeginE - _ZN40_INTERNAL_fe433ac8_4_k_cu_238c1c8c_308094cute1_E)
_ZN40_INTERNAL_fe433ac8_4_k_cu_238c1c8c_308094cute1_E:
	.zero		1
	.type		_ZN40_INTERNAL_fe433ac8_4_k_cu_238c1c8c_308094cuda3std3__45__cpo6cbeginE,@object
	.size		_ZN40_INTERNAL_fe433ac8_4_k_cu_238c1c8c_308094cuda3std3__45__cpo6cbeginE,(_ZN40_INTERNAL_fe433ac8_4_k_cu_238c1c8c_308094cuda3std3__48in_placeE - _ZN40_INTERNAL_fe433ac8_4_k_cu_238c1c8c_308094cuda3std3__45__cpo6cbeginE)
_ZN40_INTERNAL_fe433ac8_4_k_cu_238c1c8c_308094cuda3std3__45__cpo6cbeginE:
	.zero		1
	.type		_ZN40_INTERNAL_fe433ac8_4_k_cu_238c1c8c_308094cuda3std3__48in_placeE,@object
	.size		_ZN40_INTERNAL_fe433ac8_4_k_cu_238c1c8c_308094cuda3std3__48in_placeE,(_ZN40_INTERNAL_fe433ac8_4_k_cu_238c1c8c_308094cuda3std6ranges3__45__cpo9iter_moveE - _ZN40_INTERNAL_fe433ac8_4_k_cu_238c1c8c_308094cuda3std3__48in_placeE)
_ZN40_INTERNAL_fe433ac8_4_k_cu_238c1c8c_308094cuda3std3__48in_placeE:
	.zero		1
	.type		_ZN40_INTERNAL_fe433ac8_4_k_cu_238c1c8c_308094cuda3std6ranges3__45__cpo9iter_moveE,@object
	.size		_ZN40_INTERNAL_fe433ac8_4_k_cu_238c1c8c_308094cuda3std6ranges3__45__cpo9iter_moveE,(_ZN40_INTERNAL_fe433ac8_4_k_cu_238c1c8c_308094cuda3std3__45__cpo5beginE - _ZN40_INTERNAL_fe433ac8_4_k_cu_238c1c8c_308094cuda3std6ranges3__45__cpo9iter_moveE)
_ZN40_INTERNAL_fe433ac8_4_k_cu_238c1c8c_308094cuda3std6ranges3__45__cpo9iter_moveE:
	.zero		1
	.type		_ZN40_INTERNAL_fe433ac8_4_k_cu_238c1c8c_308094cuda3std3__45__cpo5beginE,@object
	.size		_ZN40_INTERNAL_fe433ac8_4_k_cu_238c1c8c_308094cuda3std3__45__cpo5beginE,(_ZN40_INTERNAL_fe433ac8_4_k_cu_238c1c8c_308094cuda3std3__442_GLOBAL__N__fe433ac8_4_k_cu_238c1c8c_308096ignoreE - _ZN40_INTERNAL_fe433ac8_4_k_cu_238c1c8c_308094cuda3std3__45__cpo5beginE)
_ZN40_INTERNAL_fe433ac8_4_k_cu_238c1c8c_308094cuda3std3__45__cpo5beginE:
	.zero		1
	.type		_ZN40_INTERNAL_fe433ac8_4_k_cu_238c1c8c_308094cuda3std3__442_GLOBAL__N__fe433ac8_4_k_cu_238c1c8c_308096ignoreE,@object
	.size		_ZN40_INTERNAL_fe433ac8_4_k_cu_238c1c8c_308094cuda3std3__442_GLOBAL__N__fe433ac8_4_k_cu_238c1c8c_308096ignoreE,(_ZN40_INTERNAL_fe433ac8_4_k_cu_238c1c8c_308094cute7productE - _ZN40_INTERNAL_fe433ac8_4_k_cu_238c1c8c_308094cuda3std3__442_GLOBAL__N__fe433ac8_4_k_cu_238c1c8c_308096ignoreE)
_ZN40_INTERNAL_fe433ac8_4_k_cu_238c1c8c_308094cuda3std3__442_GLOBAL__N__fe433ac8_4_k_cu_238c1c8c_308096ignoreE:
	.zero		1
	.type		_ZN40_INTERNAL_fe433ac8_4_k_cu_238c1c8c_308094cute7productE,@object
	.size		_ZN40_INTERNAL_fe433ac8_4_k_cu_238c1c8c_308094cute7productE,(_ZN40_INTERNAL_fe433ac8_4_k_cu_238c1c8c_308094cuda3std3__45__cpo3endE - _ZN40_INTERNAL_fe433ac8_4_k_cu_238c1c8c_308094cute7productE)
_ZN40_INTERNAL_fe433ac8_4_k_cu_238c1c8c_308094cute7productE:
	.zero		1
	.type		_ZN40_INTERNAL_fe433ac8_4_k_cu_238c1c8c_308094cuda3std3__45__cpo3endE,@object
	.size		_ZN40_INTERNAL_fe433ac8_4_k_cu_238c1c8c_308094cuda3std3__45__cpo3endE,(_ZN40_INTERNAL_fe433ac8_4_k_cu_238c1c8c_308094cuda3std3__419piecewise_constructE - _ZN40_INTERNAL_fe433ac8_4_k_cu_238c1c8c_308094cuda3std3__45__cpo3endE)
_ZN40_INTERNAL_fe433ac8_4_k_cu_238c1c8c_308094cuda3std3__45__cpo3endE:
	.zero		1
	.type		_ZN40_INTERNAL_fe433ac8_4_k_cu_238c1c8c_308094cuda3std3__419piecewise_constructE,@object
	.size		_ZN40_INTERNAL_fe433ac8_4_k_cu_238c1c8c_308094cuda3std3__419piecewise_constructE,(_ZN40_INTERNAL_fe433ac8_4_k_cu_238c1c8c_308094cuda3std3__45__cpo4cendE - _ZN40_INTERNAL_fe433ac8_4_k_cu_238c1c8c_308094cuda3std3__419piecewise_constructE)
_ZN40_INTERNAL_fe433ac8_4_k_cu_238c1c8c_308094cuda3std3__419piecewise_constructE:
	.zero		1
	.type		_ZN40_INTERNAL_fe433ac8_4_k_cu_238c1c8c_308094cuda3std3__45__cpo4cendE,@object
	.size		_ZN40_INTERNAL_fe433ac8_4_k_cu_238c1c8c_308094cuda3std3__45__cpo4cendE,(_ZN40_INTERNAL_fe433ac8_4_k_cu_238c1c8c_308094cuda3std6ranges3__45__cpo4swapE - _ZN40_INTERNAL_fe433ac8_4_k_cu_238c1c8c_308094cuda3std3__45__cpo4cendE)
_ZN40_INTERNAL_fe433ac8_4_k_cu_238c1c8c_308094cuda3std3__45__cpo4cendE:
	.zero		1
	.type		_ZN40_INTERNAL_fe433ac8_4_k_cu_238c1c8c_308094cuda3std6ranges3__45__cpo4swapE,@object
	.size		_ZN40_INTERNAL_fe433ac8_4_k_cu_238c1c8c_308094cuda3std6ranges3__45__cpo4swapE,(.L_10 - _ZN40_INTERNAL_fe433ac8_4_k_cu_238c1c8c_308094cuda3std6ranges3__45__cpo4swapE)
_ZN40_INTERNAL_fe433ac8_4_k_cu_238c1c8c_308094cuda3std6ranges3__45__cpo4swapE:
	.zero		1
.L_10:


//--------------------- .nv.constant0._ZN7cutlass13device_kernelINS_4gemm6kernel13GemmUniversalIN4cute5tupleIJiiiiEEENS1_10collective13CollectiveMmaINS1_35MainloopSm100TmaUmmaWarpSpecializedILi27ELi2ELi4ENS5_IJNS4_1CILi4EEENSA_ILi1EEESC_EEEEENS5_IJNSA_ILi64EEESF_SF_EEENS_12float_e4m3_tENS5_IJlSC_lEEESH_SI_NS4_8TiledMMAINS4_8MMA_AtomIJNS4_10MMA_TraitsINS4_19SM100_MMA_F8F6F4_SSEJSH_SH_fSF_SF_NS4_17integral_constantINS4_4UMMA5MajorELSP_0EEESQ_NSN_INSO_7ScaleInELSR_0EEESS_EEEEEENS4_6LayoutINS5_IJSC_SC_SC_EEENS5_IJNSA_ILi0EEESX_SX_EEEEENS5_IJNS4_10UnderscoreES10_S10_EEEEENS4_13SM90_TMA_LOADENS4_14ComposedLayoutINS4_7SwizzleILi2ELi4ELi3EEENS4_18smem_ptr_flag_bitsILi8EEENSV_INS5_IJNSA_ILi8EEESF_EEENS5_IJSF_SC_EEEEEEEvNS4_8identityENS4_23SM90_TMA_LOAD_MULTICASTES1D_vS1E_EENS_8epilogue10collective18CollectiveEpilogueINS1H_23Sm100TmaWarpSpecializedILi1ELi1ELi32ELb0ELb0EEEJSG_NS5_IJNSV_ISF_SC_EES1M_EEESH_SI_SH_SI_NS1H_6fusion15FusionCallbacksIS1L_NS1O_17LinearCombinationISH_fSH_fLNS_15FloatRoundStyleE2EEESG_S1N_JEEENS4_5SM1004TMEM4LOAD26SM100_TMEM_LOAD_16dp32b32xES13_S1D_NS4_39AutoVectorizingCopyWithAssumedAlignmentILi128EEENS4_14SM90_TMA_STOREES1D_S1Z_S1Z_EEEvvEEEEvNT_6ParamsE --------------------------
	.section	.nv.constant0._ZN7cutlass13device_kernelINS_4gemm6kernel13GemmUniversalIN4cute5tupleIJiiiiEEENS1_10collective13CollectiveMmaINS1_35MainloopSm100TmaUmmaWarpSpecializedILi27ELi2ELi4ENS5_IJNS4_1CILi4EEENSA_ILi1EEESC_EEEEENS5_IJNSA_ILi64EEESF_SF_EEENS_12float_e4m3_tENS5_IJlSC_lEEESH_SI_NS4_8TiledMMAINS4_8MMA_AtomIJNS4_10MMA_TraitsINS4_19SM100_MMA_F8F6F4_SSEJSH_SH_fSF_SF_NS4_17integral_constantINS4_4UMMA5MajorELSP_0EEESQ_NSN_INSO_7ScaleInELSR_0EEESS_EEEEEENS4_6LayoutINS5_IJSC_SC_SC_EEENS5_IJNSA_ILi0EEESX_SX_EEEEENS5_IJNS4_10UnderscoreES10_S10_EEEEENS4_13SM90_TMA_LOADENS4_14ComposedLayoutINS4_7SwizzleILi2ELi4ELi3EEENS4_18smem_ptr_flag_bitsILi8EEENSV_INS5_IJNSA_ILi8EEESF_EEENS5_IJSF_SC_EEEEEEEvNS4_8identityENS4_23SM90_TMA_LOAD_MULTICASTES1D_vS1E_EENS_8epilogue10collective18CollectiveEpilogueINS1H_23Sm100TmaWarpSpecializedILi1ELi1ELi32ELb0ELb0EEEJSG_NS5_IJNSV_ISF_SC_EES1M_EEESH_SI_SH_SI_NS1H_6fusion15FusionCallbacksIS1L_NS1O_17LinearCombinationISH_fSH_fLNS_15FloatRoundStyleE2EEESG_S1N_JEEENS4_5SM1004TMEM4LOAD26SM100_TMEM_LOAD_16dp32b32xES13_S1D_NS4_39AutoVectorizingCopyWithAssumedAlignmentILi128EEENS4_14SM90_TMA_STOREES1D_S1Z_S1Z_EEEvvEEEEvNT_6ParamsE,"a",@progbits
	.sectionflags	@""
	.align	4
.nv.constant0._ZN7cutlass13device_kernelINS_4gemm6kernel13GemmUniversalIN4cute5tupleIJiiiiEEENS1_10collective13CollectiveMmaINS1_35MainloopSm100TmaUmmaWarpSpecializedILi27ELi2ELi4ENS5_IJNS4_1CILi4EEENSA_ILi1EEESC_EEEEENS5_IJNSA_ILi64EEESF_SF_EEENS_12float_e4m3_tENS5_IJlSC_lEEESH_SI_NS4_8TiledMMAINS4_8MMA_AtomIJNS4_10MMA_TraitsINS4_19SM100_MMA_F8F6F4_SSEJSH_SH_fSF_SF_NS4_17integral_constantINS4_4UMMA5MajorELSP_0EEESQ_NSN_INSO_7ScaleInELSR_0EEESS_EEEEEENS4_6LayoutINS5_IJSC_SC_SC_EEENS5_IJNSA_ILi0EEESX_SX_EEEEENS5_IJNS4_10UnderscoreES10_S10_EEEEENS4_13SM90_TMA_LOADENS4_14ComposedLayoutINS4_7SwizzleILi2ELi4ELi3EEENS4_18smem_ptr_flag_bitsILi8EEENSV_INS5_IJNSA_ILi8EEESF_EEENS5_IJSF_SC_EEEEEEEvNS4_8identityENS4_23SM90_TMA_LOAD_MULTICASTES1D_vS1E_EENS_8epilogue10collective18CollectiveEpilogueINS1H_23Sm100TmaWarpSpecializedILi1ELi1ELi32ELb0ELb0EEEJSG_NS5_IJNSV_ISF_SC_EES1M_EEESH_SI_SH_SI_NS1H_6fusion15FusionCallbacksIS1L_NS1O_17LinearCombinationISH_fSH_fLNS_15FloatRoundStyleE2EEESG_S1N_JEEENS4_5SM1004TMEM4LOAD26SM100_TMEM_LOAD_16dp32b32xES13_S1D_NS4_39AutoVectorizingCopyWithAssumedAlignmentILi128EEENS4_14SM90_TMA_STOREES1D_S1Z_S1Z_EEEvvEEEEvNT_6ParamsE:
	.zero		2944


//--------------------- SYMBOLS --------------------------

	.type		.nv.reservedSmem.offset0,@object
	.size		.nv.reservedSmem.offset0,0x4
	.type		.nv.reservedSmem.cap,@object
	.size		.nv.reservedSmem.cap,0x4
	.type		__assertfail,@function
